//
// Generated by NVIDIA NVVM Compiler
//
// Compiler Build ID: CL-36424714
// Cuda compilation tools, release 13.0, V13.0.88
// Based on NVVM 20.0.0
//

.version 9.0
.target sm_100
.address_size 64

	// .globl	_ZN3cub18CUB_300001_SM_10006detail11EmptyKernelIvEEvv
// _ZZN3cub18CUB_300001_SM_10006detail4scan16DeviceScanKernelINS2_10policy_hubIjjjjN4cuda3std3__44plusIvEEE10Policy1000EPjSC_NS0_13ScanTileStateIjLb1EEES9_NS1_10InputValueIjSC_EEjjLb0EjEEvT0_T1_T2_iT3_T4_T5_E12temp_storage has been demoted
.global .align 1 .b8 _ZN34_INTERNAL_49cd674b_4_k_cu_26f2d4164cuda3std3__45__cpo5beginE[1];
.global .align 1 .b8 _ZN34_INTERNAL_49cd674b_4_k_cu_26f2d4164cuda3std3__45__cpo3endE[1];
.global .align 1 .b8 _ZN34_INTERNAL_49cd674b_4_k_cu_26f2d4164cuda3std3__45__cpo6cbeginE[1];
.global .align 1 .b8 _ZN34_INTERNAL_49cd674b_4_k_cu_26f2d4164cuda3std3__45__cpo4cendE[1];
.global .align 1 .b8 _ZN34_INTERNAL_49cd674b_4_k_cu_26f2d4164cuda3std3__45__cpo6rbeginE[1];
.global .align 1 .b8 _ZN34_INTERNAL_49cd674b_4_k_cu_26f2d4164cuda3std3__45__cpo4rendE[1];
.global .align 1 .b8 _ZN34_INTERNAL_49cd674b_4_k_cu_26f2d4164cuda3std3__45__cpo7crbeginE[1];
.global .align 1 .b8 _ZN34_INTERNAL_49cd674b_4_k_cu_26f2d4164cuda3std3__45__cpo5crendE[1];
.global .align 1 .b8 _ZN34_INTERNAL_49cd674b_4_k_cu_26f2d4164cuda3std3__436_GLOBAL__N__49cd674b_4_k_cu_26f2d4166ignoreE[1];
.global .align 1 .b8 _ZN34_INTERNAL_49cd674b_4_k_cu_26f2d4164cuda3std3__419piecewise_constructE[1];
.global .align 1 .b8 _ZN34_INTERNAL_49cd674b_4_k_cu_26f2d4164cuda3std3__48in_placeE[1];
.global .align 1 .b8 _ZN34_INTERNAL_49cd674b_4_k_cu_26f2d4164cuda3std3__420unreachable_sentinelE[1];
.global .align 1 .b8 _ZN34_INTERNAL_49cd674b_4_k_cu_26f2d4164cuda3std3__47nulloptE[1];
.global .align 1 .b8 _ZN34_INTERNAL_49cd674b_4_k_cu_26f2d4164cuda3std3__48unexpectE[1];
.global .align 1 .b8 _ZN34_INTERNAL_49cd674b_4_k_cu_26f2d4164cuda3std6ranges3__45__cpo4swapE[1];
.global .align 1 .b8 _ZN34_INTERNAL_49cd674b_4_k_cu_26f2d4164cuda3std6ranges3__45__cpo9iter_moveE[1];
.global .align 1 .b8 _ZN34_INTERNAL_49cd674b_4_k_cu_26f2d4164cuda3std6ranges3__45__cpo5beginE[1];
.global .align 1 .b8 _ZN34_INTERNAL_49cd674b_4_k_cu_26f2d4164cuda3std6ranges3__45__cpo3endE[1];
.global .align 1 .b8 _ZN34_INTERNAL_49cd674b_4_k_cu_26f2d4164cuda3std6ranges3__45__cpo6cbeginE[1];
.global .align 1 .b8 _ZN34_INTERNAL_49cd674b_4_k_cu_26f2d4164cuda3std6ranges3__45__cpo4cendE[1];
.global .align 1 .b8 _ZN34_INTERNAL_49cd674b_4_k_cu_26f2d4164cuda3std6ranges3__45__cpo7advanceE[1];
.global .align 1 .b8 _ZN34_INTERNAL_49cd674b_4_k_cu_26f2d4164cuda3std6ranges3__45__cpo9iter_swapE[1];
.global .align 1 .b8 _ZN34_INTERNAL_49cd674b_4_k_cu_26f2d4164cuda3std6ranges3__45__cpo4nextE[1];
.global .align 1 .b8 _ZN34_INTERNAL_49cd674b_4_k_cu_26f2d4164cuda3std6ranges3__45__cpo4prevE[1];
.global .align 1 .b8 _ZN34_INTERNAL_49cd674b_4_k_cu_26f2d4164cuda3std6ranges3__45__cpo4dataE[1];
.global .align 1 .b8 _ZN34_INTERNAL_49cd674b_4_k_cu_26f2d4164cuda3std6ranges3__45__cpo5cdataE[1];
.global .align 1 .b8 _ZN34_INTERNAL_49cd674b_4_k_cu_26f2d4164cuda3std6ranges3__45__cpo4sizeE[1];
.global .align 1 .b8 _ZN34_INTERNAL_49cd674b_4_k_cu_26f2d4164cuda3std6ranges3__45__cpo5ssizeE[1];
.global .align 1 .b8 _ZN34_INTERNAL_49cd674b_4_k_cu_26f2d4164cuda3std6ranges3__45__cpo8distanceE[1];
.global .align 1 .b8 _ZN34_INTERNAL_49cd674b_4_k_cu_26f2d4166thrust24THRUST_300001_SM_1000_NS6system6detail10sequential3seqE[1];
.global .align 1 .b8 _ZN34_INTERNAL_49cd674b_4_k_cu_26f2d4166thrust24THRUST_300001_SM_1000_NS12placeholders2_1E[1];
.global .align 1 .b8 _ZN34_INTERNAL_49cd674b_4_k_cu_26f2d4166thrust24THRUST_300001_SM_1000_NS12placeholders2_2E[1];
.global .align 1 .b8 _ZN34_INTERNAL_49cd674b_4_k_cu_26f2d4166thrust24THRUST_300001_SM_1000_NS12placeholders2_3E[1];
.global .align 1 .b8 _ZN34_INTERNAL_49cd674b_4_k_cu_26f2d4166thrust24THRUST_300001_SM_1000_NS12placeholders2_4E[1];
.global .align 1 .b8 _ZN34_INTERNAL_49cd674b_4_k_cu_26f2d4166thrust24THRUST_300001_SM_1000_NS12placeholders2_5E[1];
.global .align 1 .b8 _ZN34_INTERNAL_49cd674b_4_k_cu_26f2d4166thrust24THRUST_300001_SM_1000_NS12placeholders2_6E[1];
.global .align 1 .b8 _ZN34_INTERNAL_49cd674b_4_k_cu_26f2d4166thrust24THRUST_300001_SM_1000_NS12placeholders2_7E[1];
.global .align 1 .b8 _ZN34_INTERNAL_49cd674b_4_k_cu_26f2d4166thrust24THRUST_300001_SM_1000_NS12placeholders2_8E[1];
.global .align 1 .b8 _ZN34_INTERNAL_49cd674b_4_k_cu_26f2d4166thrust24THRUST_300001_SM_1000_NS12placeholders2_9E[1];
.global .align 1 .b8 _ZN34_INTERNAL_49cd674b_4_k_cu_26f2d4166thrust24THRUST_300001_SM_1000_NS12placeholders3_10E[1];

.visible .entry _ZN3cub18CUB_300001_SM_10006detail11EmptyKernelIvEEvv()
{


	ret;

}
	// .globl	_ZN3cub18CUB_300001_SM_10006detail4scan20DeviceScanInitKernelINS0_13ScanTileStateIjLb1EEEEEvT_i
.visible .entry _ZN3cub18CUB_300001_SM_10006detail4scan20DeviceScanInitKernelINS0_13ScanTileStateIjLb1EEEEEvT_i(
	.param .align 8 .b8 _ZN3cub18CUB_300001_SM_10006detail4scan20DeviceScanInitKernelINS0_13ScanTileStateIjLb1EEEEEvT_i_param_0[8],
	.param .u32 _ZN3cub18CUB_300001_SM_10006detail4scan20DeviceScanInitKernelINS0_13ScanTileStateIjLb1EEEEEvT_i_param_1
)
{
	.reg .pred 	%p<5>;
	.reg .b32 	%r<10>;
	.reg .b64 	%rd<7>;

	ld.param.u64 	%rd2, [_ZN3cub18CUB_300001_SM_10006detail4scan20DeviceScanInitKernelINS0_13ScanTileStateIjLb1EEEEEvT_i_param_0];
	ld.param.u32 	%r4, [_ZN3cub18CUB_300001_SM_10006detail4scan20DeviceScanInitKernelINS0_13ScanTileStateIjLb1EEEEEvT_i_param_1];
	cvta.to.global.u64 	%rd1, %rd2;
	mov.u32 	%r1, %ctaid.x;
	mov.u32 	%r5, %ntid.x;
	mov.u32 	%r2, %tid.x;
	mad.lo.s32 	%r3, %r1, %r5, %r2;
	setp.ge.s32 	%p1, %r3, %r4;
	@%p1 bra 	$L__BB1_2;
	mul.wide.s32 	%rd3, %r3, 8;
	add.s64 	%rd4, %rd1, %rd3;
	mov.b32 	%r6, 0;
	mov.b32 	%r7, 99;
	st.global.v2.u32 	[%rd4+256], {%r7, %r6};
$L__BB1_2:
	setp.ne.s32 	%p2, %r1, 0;
	setp.gt.u32 	%p3, %r2, 31;
	or.pred  	%p4, %p2, %p3;
	@%p4 bra 	$L__BB1_4;
	mul.wide.u32 	%rd5, %r2, 8;
	add.s64 	%rd6, %rd1, %rd5;
	mov.b32 	%r9, 0;
	st.global.v2.u32 	[%rd6], {%r9, %r9};
$L__BB1_4:
	ret;

}
	// .globl	_ZN3cub18CUB_300001_SM_10006detail4scan16DeviceScanKernelINS2_10policy_hubIjjjjN4cuda3std3__44plusIvEEE10Policy1000EPjSC_NS0_13ScanTileStateIjLb1EEES9_NS1_10InputValueIjSC_EEjjLb0EjEEvT0_T1_T2_iT3_T4_T5_
.visible .entry _ZN3cub18CUB_300001_SM_10006detail4scan16DeviceScanKernelINS2_10policy_hubIjjjjN4cuda3std3__44plusIvEEE10Policy1000EPjSC_NS0_13ScanTileStateIjLb1EEES9_NS1_10InputValueIjSC_EEjjLb0EjEEvT0_T1_T2_iT3_T4_T5_(
	.param .u64 .ptr .align 1 _ZN3cub18CUB_300001_SM_10006detail4scan16DeviceScanKernelINS2_10policy_hubIjjjjN4cuda3std3__44plusIvEEE10Policy1000EPjSC_NS0_13ScanTileStateIjLb1EEES9_NS1_10InputValueIjSC_EEjjLb0EjEEvT0_T1_T2_iT3_T4_T5__param_0,
	.param .u64 .ptr .align 1 _ZN3cub18CUB_300001_SM_10006detail4scan16DeviceScanKernelINS2_10policy_hubIjjjjN4cuda3std3__44plusIvEEE10Policy1000EPjSC_NS0_13ScanTileStateIjLb1EEES9_NS1_10InputValueIjSC_EEjjLb0EjEEvT0_T1_T2_iT3_T4_T5__param_1,
	.param .align 8 .b8 _ZN3cub18CUB_300001_SM_10006detail4scan16DeviceScanKernelINS2_10policy_hubIjjjjN4cuda3std3__44plusIvEEE10Policy1000EPjSC_NS0_13ScanTileStateIjLb1EEES9_NS1_10InputValueIjSC_EEjjLb0EjEEvT0_T1_T2_iT3_T4_T5__param_2[8],
	.param .u32 _ZN3cub18CUB_300001_SM_10006detail4scan16DeviceScanKernelINS2_10policy_hubIjjjjN4cuda3std3__44plusIvEEE10Policy1000EPjSC_NS0_13ScanTileStateIjLb1EEES9_NS1_10InputValueIjSC_EEjjLb0EjEEvT0_T1_T2_iT3_T4_T5__param_3,
	.param .align 1 .b8 _ZN3cub18CUB_300001_SM_10006detail4scan16DeviceScanKernelINS2_10policy_hubIjjjjN4cuda3std3__44plusIvEEE10Policy1000EPjSC_NS0_13ScanTileStateIjLb1EEES9_NS1_10InputValueIjSC_EEjjLb0EjEEvT0_T1_T2_iT3_T4_T5__param_4[1],
	.param .align 8 .b8 _ZN3cub18CUB_300001_SM_10006detail4scan16DeviceScanKernelINS2_10policy_hubIjjjjN4cuda3std3__44plusIvEEE10Policy1000EPjSC_NS0_13ScanTileStateIjLb1EEES9_NS1_10InputValueIjSC_EEjjLb0EjEEvT0_T1_T2_iT3_T4_T5__param_5[16],
	.param .u32 _ZN3cub18CUB_300001_SM_10006detail4scan16DeviceScanKernelINS2_10policy_hubIjjjjN4cuda3std3__44plusIvEEE10Policy1000EPjSC_NS0_13ScanTileStateIjLb1EEES9_NS1_10InputValueIjSC_EEjjLb0EjEEvT0_T1_T2_iT3_T4_T5__param_6
)
.maxntid 384
{
	.reg .pred 	%p<160>;
	.reg .b16 	%rs<3>;
	.reg .b32 	%r<1038>;
	.reg .b64 	%rd<61>;
	// demoted variable
	.shared .align 16 .b8 _ZZN3cub18CUB_300001_SM_10006detail4scan16DeviceScanKernelINS2_10policy_hubIjjjjN4cuda3std3__44plusIvEEE10Policy1000EPjSC_NS0_13ScanTileStateIjLb1EEES9_NS1_10InputValueIjSC_EEjjLb0EjEEvT0_T1_T2_iT3_T4_T5_E12temp_storage[33808];
	ld.param.u32 	%r241, [_ZN3cub18CUB_300001_SM_10006detail4scan16DeviceScanKernelINS2_10policy_hubIjjjjN4cuda3std3__44plusIvEEE10Policy1000EPjSC_NS0_13ScanTileStateIjLb1EEES9_NS1_10InputValueIjSC_EEjjLb0EjEEvT0_T1_T2_iT3_T4_T5__param_5];
	bfe.u32 	%r242, %r241, 0, 8;
	cvt.u16.u32 	%rs1, %r242;
	and.b16  	%rs2, %rs1, 255;
	ld.param.u64 	%rd14, [_ZN3cub18CUB_300001_SM_10006detail4scan16DeviceScanKernelINS2_10policy_hubIjjjjN4cuda3std3__44plusIvEEE10Policy1000EPjSC_NS0_13ScanTileStateIjLb1EEES9_NS1_10InputValueIjSC_EEjjLb0EjEEvT0_T1_T2_iT3_T4_T5__param_2];
	ld.param.u64 	%rd2, [_ZN3cub18CUB_300001_SM_10006detail4scan16DeviceScanKernelINS2_10policy_hubIjjjjN4cuda3std3__44plusIvEEE10Policy1000EPjSC_NS0_13ScanTileStateIjLb1EEES9_NS1_10InputValueIjSC_EEjjLb0EjEEvT0_T1_T2_iT3_T4_T5__param_5+8];
	ld.param.u64 	%rd15, [_ZN3cub18CUB_300001_SM_10006detail4scan16DeviceScanKernelINS2_10policy_hubIjjjjN4cuda3std3__44plusIvEEE10Policy1000EPjSC_NS0_13ScanTileStateIjLb1EEES9_NS1_10InputValueIjSC_EEjjLb0EjEEvT0_T1_T2_iT3_T4_T5__param_0];
	ld.param.u32 	%r240, [_ZN3cub18CUB_300001_SM_10006detail4scan16DeviceScanKernelINS2_10policy_hubIjjjjN4cuda3std3__44plusIvEEE10Policy1000EPjSC_NS0_13ScanTileStateIjLb1EEES9_NS1_10InputValueIjSC_EEjjLb0EjEEvT0_T1_T2_iT3_T4_T5__param_6];
	cvta.to.global.u64 	%rd1, %rd15;
	setp.eq.s16 	%p1, %rs2, 0;
	@%p1 bra 	$L__BB2_2;
	cvta.to.global.u64 	%rd16, %rd2;
	ld.global.u32 	%r985, [%rd16];
	bra.uni 	$L__BB2_3;
$L__BB2_2:
	cvt.u32.u64 	%r985, %rd2;
$L__BB2_3:
	ld.param.u32 	%r983, [_ZN3cub18CUB_300001_SM_10006detail4scan16DeviceScanKernelINS2_10policy_hubIjjjjN4cuda3std3__44plusIvEEE10Policy1000EPjSC_NS0_13ScanTileStateIjLb1EEES9_NS1_10InputValueIjSC_EEjjLb0EjEEvT0_T1_T2_iT3_T4_T5__param_3];
	mov.u32 	%r243, %ctaid.x;
	add.s32 	%r986, %r983, %r243;
	mul.lo.s32 	%r5, %r986, 8448;
	sub.s32 	%r6, %r240, %r5;
	setp.lt.u32 	%p2, %r6, 8449;
	@%p2 bra 	$L__BB2_29;
	cvt.u64.u32 	%rd40, %r5;
	mov.u32 	%r7, %tid.x;
	and.b32  	%r628, %r7, 31;
	and.b32  	%r629, %r7, 992;
	mul.lo.s32 	%r630, %r629, 22;
	or.b32  	%r631, %r630, %r628;
	cvt.u64.u32 	%rd41, %r631;
	add.s64 	%rd4, %rd41, %rd40;
	shl.b64 	%rd42, %rd4, 2;
	add.s64 	%rd43, %rd1, %rd42;
	ld.global.u32 	%r632, [%rd43];
	ld.global.u32 	%r633, [%rd43+128];
	ld.global.u32 	%r634, [%rd43+256];
	ld.global.u32 	%r635, [%rd43+384];
	ld.global.u32 	%r636, [%rd43+512];
	ld.global.u32 	%r637, [%rd43+640];
	ld.global.u32 	%r638, [%rd43+768];
	ld.global.u32 	%r639, [%rd43+896];
	ld.global.u32 	%r640, [%rd43+1024];
	ld.global.u32 	%r641, [%rd43+1152];
	ld.global.u32 	%r642, [%rd43+1280];
	ld.global.u32 	%r643, [%rd43+1408];
	ld.global.u32 	%r644, [%rd43+1536];
	ld.global.u32 	%r645, [%rd43+1664];
	ld.global.u32 	%r646, [%rd43+1792];
	ld.global.u32 	%r647, [%rd43+1920];
	ld.global.u32 	%r648, [%rd43+2048];
	ld.global.u32 	%r649, [%rd43+2176];
	ld.global.u32 	%r650, [%rd43+2304];
	ld.global.u32 	%r651, [%rd43+2432];
	ld.global.u32 	%r652, [%rd43+2560];
	ld.global.u32 	%r653, [%rd43+2688];
	// begin inline asm
	mov.u32 %r627, %laneid;
	// end inline asm
	shr.u32 	%r9, %r7, 5;
	mad.lo.s32 	%r654, %r9, 704, %r627;
	shl.b32 	%r655, %r654, 2;
	mov.u32 	%r656, _ZZN3cub18CUB_300001_SM_10006detail4scan16DeviceScanKernelINS2_10policy_hubIjjjjN4cuda3std3__44plusIvEEE10Policy1000EPjSC_NS0_13ScanTileStateIjLb1EEES9_NS1_10InputValueIjSC_EEjjLb0EjEEvT0_T1_T2_iT3_T4_T5_E12temp_storage;
	add.s32 	%r10, %r656, %r655;
	st.shared.u32 	[%r10], %r632;
	st.shared.u32 	[%r10+128], %r633;
	st.shared.u32 	[%r10+256], %r634;
	st.shared.u32 	[%r10+384], %r635;
	st.shared.u32 	[%r10+512], %r636;
	st.shared.u32 	[%r10+640], %r637;
	st.shared.u32 	[%r10+768], %r638;
	st.shared.u32 	[%r10+896], %r639;
	st.shared.u32 	[%r10+1024], %r640;
	st.shared.u32 	[%r10+1152], %r641;
	st.shared.u32 	[%r10+1280], %r642;
	st.shared.u32 	[%r10+1408], %r643;
	st.shared.u32 	[%r10+1536], %r644;
	st.shared.u32 	[%r10+1664], %r645;
	st.shared.u32 	[%r10+1792], %r646;
	st.shared.u32 	[%r10+1920], %r647;
	st.shared.u32 	[%r10+2048], %r648;
	st.shared.u32 	[%r10+2176], %r649;
	st.shared.u32 	[%r10+2304], %r650;
	st.shared.u32 	[%r10+2432], %r651;
	st.shared.u32 	[%r10+2560], %r652;
	st.shared.u32 	[%r10+2688], %r653;
	bar.warp.sync 	-1;
	mad.lo.s32 	%r11, %r627, 84, %r10;
	ld.shared.v2.u32 	{%r12, %r13}, [%r11];
	ld.shared.v2.u32 	{%r14, %r15}, [%r11+8];
	ld.shared.v2.u32 	{%r16, %r17}, [%r11+16];
	ld.shared.v2.u32 	{%r18, %r19}, [%r11+24];
	ld.shared.v2.u32 	{%r20, %r21}, [%r11+32];
	ld.shared.v2.u32 	{%r22, %r23}, [%r11+40];
	ld.shared.v2.u32 	{%r24, %r25}, [%r11+48];
	ld.shared.v2.u32 	{%r26, %r27}, [%r11+56];
	ld.shared.v2.u32 	{%r28, %r29}, [%r11+64];
	ld.shared.v2.u32 	{%r30, %r31}, [%r11+72];
	ld.shared.v2.u32 	{%r32, %r33}, [%r11+80];
	bar.sync 	0;
	setp.ne.s32 	%p104, %r986, 0;
	@%p104 bra 	$L__BB2_9;
	add.s32 	%r878, %r13, %r12;
	add.s32 	%r879, %r14, %r878;
	add.s32 	%r880, %r15, %r879;
	add.s32 	%r881, %r16, %r880;
	add.s32 	%r882, %r17, %r881;
	add.s32 	%r883, %r18, %r882;
	add.s32 	%r884, %r19, %r883;
	add.s32 	%r885, %r20, %r884;
	add.s32 	%r886, %r21, %r885;
	add.s32 	%r887, %r22, %r886;
	add.s32 	%r888, %r23, %r887;
	add.s32 	%r889, %r24, %r888;
	add.s32 	%r890, %r25, %r889;
	add.s32 	%r891, %r26, %r890;
	add.s32 	%r892, %r27, %r891;
	add.s32 	%r893, %r28, %r892;
	add.s32 	%r894, %r29, %r893;
	add.s32 	%r895, %r30, %r894;
	add.s32 	%r896, %r31, %r895;
	add.s32 	%r897, %r32, %r896;
	add.s32 	%r852, %r33, %r897;
	mov.b32 	%r850, 1;
	mov.b32 	%r875, 0;
	mov.b32 	%r877, -1;
	// begin inline asm
	{  .reg .u32 r0;  .reg .pred p;  shfl.sync.up.b32 r0|p, %r852, %r850, %r875, %r877;  @p add.u32 r0, r0, %r852;  mov.u32 %r848, r0;}
	// end inline asm
	mov.b32 	%r856, 2;
	// begin inline asm
	{  .reg .u32 r0;  .reg .pred p;  shfl.sync.up.b32 r0|p, %r848, %r856, %r875, %r877;  @p add.u32 r0, r0, %r848;  mov.u32 %r854, r0;}
	// end inline asm
	mov.b32 	%r862, 4;
	// begin inline asm
	{  .reg .u32 r0;  .reg .pred p;  shfl.sync.up.b32 r0|p, %r854, %r862, %r875, %r877;  @p add.u32 r0, r0, %r854;  mov.u32 %r860, r0;}
	// end inline asm
	mov.b32 	%r868, 8;
	// begin inline asm
	{  .reg .u32 r0;  .reg .pred p;  shfl.sync.up.b32 r0|p, %r860, %r868, %r875, %r877;  @p add.u32 r0, r0, %r860;  mov.u32 %r866, r0;}
	// end inline asm
	mov.b32 	%r874, 16;
	// begin inline asm
	{  .reg .u32 r0;  .reg .pred p;  shfl.sync.up.b32 r0|p, %r866, %r874, %r875, %r877;  @p add.u32 r0, r0, %r866;  mov.u32 %r872, r0;}
	// end inline asm
	setp.ne.s32 	%p146, %r627, 31;
	@%p146 bra 	$L__BB2_7;
	shl.b32 	%r898, %r9, 2;
	add.s32 	%r900, %r656, %r898;
	st.shared.u32 	[%r900+16], %r872;
$L__BB2_7:
	bar.sync 	0;
	ld.shared.v4.u32 	{%r901, %r902, %r903, %r904}, [_ZZN3cub18CUB_300001_SM_10006detail4scan16DeviceScanKernelINS2_10policy_hubIjjjjN4cuda3std3__44plusIvEEE10Policy1000EPjSC_NS0_13ScanTileStateIjLb1EEES9_NS1_10InputValueIjSC_EEjjLb0EjEEvT0_T1_T2_iT3_T4_T5_E12temp_storage+16];
	add.s32 	%r905, %r902, %r901;
	setp.eq.s32 	%p147, %r9, 2;
	selp.b32 	%r906, %r905, %r901, %p147;
	add.s32 	%r907, %r905, %r903;
	setp.eq.s32 	%p148, %r9, 3;
	selp.b32 	%r908, %r907, %r906, %p148;
	add.s32 	%r909, %r907, %r904;
	setp.eq.s32 	%p149, %r9, 4;
	selp.b32 	%r910, %r909, %r908, %p149;
	ld.shared.v4.u32 	{%r911, %r912, %r913, %r914}, [_ZZN3cub18CUB_300001_SM_10006detail4scan16DeviceScanKernelINS2_10policy_hubIjjjjN4cuda3std3__44plusIvEEE10Policy1000EPjSC_NS0_13ScanTileStateIjLb1EEES9_NS1_10InputValueIjSC_EEjjLb0EjEEvT0_T1_T2_iT3_T4_T5_E12temp_storage+32];
	add.s32 	%r915, %r909, %r911;
	setp.eq.s32 	%p150, %r9, 5;
	selp.b32 	%r916, %r915, %r910, %p150;
	add.s32 	%r917, %r915, %r912;
	setp.eq.s32 	%p151, %r9, 6;
	selp.b32 	%r918, %r917, %r916, %p151;
	add.s32 	%r919, %r917, %r913;
	setp.eq.s32 	%p152, %r9, 7;
	selp.b32 	%r920, %r919, %r918, %p152;
	add.s32 	%r921, %r919, %r914;
	setp.eq.s32 	%p153, %r9, 8;
	selp.b32 	%r922, %r921, %r920, %p153;
	ld.shared.v4.u32 	{%r923, %r924, %r925, %r926}, [_ZZN3cub18CUB_300001_SM_10006detail4scan16DeviceScanKernelINS2_10policy_hubIjjjjN4cuda3std3__44plusIvEEE10Policy1000EPjSC_NS0_13ScanTileStateIjLb1EEES9_NS1_10InputValueIjSC_EEjjLb0EjEEvT0_T1_T2_iT3_T4_T5_E12temp_storage+48];
	add.s32 	%r927, %r921, %r923;
	setp.eq.s32 	%p154, %r9, 9;
	selp.b32 	%r928, %r927, %r922, %p154;
	add.s32 	%r929, %r927, %r924;
	setp.eq.s32 	%p155, %r9, 10;
	selp.b32 	%r930, %r929, %r928, %p155;
	add.s32 	%r931, %r929, %r925;
	setp.eq.s32 	%p156, %r9, 11;
	selp.b32 	%r932, %r931, %r930, %p156;
	setp.lt.u32 	%p157, %r7, 32;
	selp.b32 	%r933, 0, %r932, %p157;
	setp.eq.s32 	%p158, %r627, 0;
	sub.s32 	%r934, %r872, %r852;
	selp.b32 	%r935, 0, %r934, %p158;
	add.s32 	%r936, %r935, %r985;
	add.s32 	%r1000, %r936, %r933;
	add.s32 	%r937, %r926, %r985;
	add.s32 	%r37, %r937, %r931;
	setp.ne.s32 	%p159, %r7, 0;
	@%p159 bra 	$L__BB2_28;
	add.s64 	%rd55, %rd14, 256;
	mov.b32 	%r938, 101;
	// begin inline asm
	st.relaxed.gpu.v2.u32 [%rd55], {%r938, %r37};
	// end inline asm
	bra.uni 	$L__BB2_28;
$L__BB2_9:
	add.s32 	%r687, %r13, %r12;
	add.s32 	%r688, %r14, %r687;
	add.s32 	%r689, %r15, %r688;
	add.s32 	%r690, %r16, %r689;
	add.s32 	%r691, %r17, %r690;
	add.s32 	%r692, %r18, %r691;
	add.s32 	%r693, %r19, %r692;
	add.s32 	%r694, %r20, %r693;
	add.s32 	%r695, %r21, %r694;
	add.s32 	%r696, %r22, %r695;
	add.s32 	%r697, %r23, %r696;
	add.s32 	%r698, %r24, %r697;
	add.s32 	%r699, %r25, %r698;
	add.s32 	%r700, %r26, %r699;
	add.s32 	%r701, %r27, %r700;
	add.s32 	%r702, %r28, %r701;
	add.s32 	%r703, %r29, %r702;
	add.s32 	%r704, %r30, %r703;
	add.s32 	%r705, %r31, %r704;
	add.s32 	%r706, %r32, %r705;
	add.s32 	%r661, %r33, %r706;
	mov.b32 	%r659, 1;
	mov.b32 	%r684, 0;
	mov.b32 	%r686, -1;
	// begin inline asm
	{  .reg .u32 r0;  .reg .pred p;  shfl.sync.up.b32 r0|p, %r661, %r659, %r684, %r686;  @p add.u32 r0, r0, %r661;  mov.u32 %r657, r0;}
	// end inline asm
	mov.b32 	%r665, 2;
	// begin inline asm
	{  .reg .u32 r0;  .reg .pred p;  shfl.sync.up.b32 r0|p, %r657, %r665, %r684, %r686;  @p add.u32 r0, r0, %r657;  mov.u32 %r663, r0;}
	// end inline asm
	mov.b32 	%r671, 4;
	// begin inline asm
	{  .reg .u32 r0;  .reg .pred p;  shfl.sync.up.b32 r0|p, %r663, %r671, %r684, %r686;  @p add.u32 r0, r0, %r663;  mov.u32 %r669, r0;}
	// end inline asm
	mov.b32 	%r677, 8;
	// begin inline asm
	{  .reg .u32 r0;  .reg .pred p;  shfl.sync.up.b32 r0|p, %r669, %r677, %r684, %r686;  @p add.u32 r0, r0, %r669;  mov.u32 %r675, r0;}
	// end inline asm
	mov.b32 	%r683, 16;
	// begin inline asm
	{  .reg .u32 r0;  .reg .pred p;  shfl.sync.up.b32 r0|p, %r675, %r683, %r684, %r686;  @p add.u32 r0, r0, %r675;  mov.u32 %r681, r0;}
	// end inline asm
	setp.ne.s32 	%p105, %r627, 31;
	@%p105 bra 	$L__BB2_11;
	shl.b32 	%r707, %r9, 2;
	add.s32 	%r709, %r656, %r707;
	st.shared.u32 	[%r709+16], %r681;
$L__BB2_11:
	sub.s32 	%r710, %r681, %r661;
	bar.sync 	0;
	ld.shared.v4.u32 	{%r711, %r712, %r713, %r714}, [_ZZN3cub18CUB_300001_SM_10006detail4scan16DeviceScanKernelINS2_10policy_hubIjjjjN4cuda3std3__44plusIvEEE10Policy1000EPjSC_NS0_13ScanTileStateIjLb1EEES9_NS1_10InputValueIjSC_EEjjLb0EjEEvT0_T1_T2_iT3_T4_T5_E12temp_storage+16];
	add.s32 	%r715, %r712, %r711;
	setp.eq.s32 	%p106, %r9, 2;
	selp.b32 	%r716, %r715, %r711, %p106;
	add.s32 	%r717, %r715, %r713;
	setp.eq.s32 	%p107, %r9, 3;
	selp.b32 	%r718, %r717, %r716, %p107;
	add.s32 	%r719, %r717, %r714;
	setp.eq.s32 	%p108, %r9, 4;
	selp.b32 	%r720, %r719, %r718, %p108;
	ld.shared.v4.u32 	{%r721, %r722, %r723, %r724}, [_ZZN3cub18CUB_300001_SM_10006detail4scan16DeviceScanKernelINS2_10policy_hubIjjjjN4cuda3std3__44plusIvEEE10Policy1000EPjSC_NS0_13ScanTileStateIjLb1EEES9_NS1_10InputValueIjSC_EEjjLb0EjEEvT0_T1_T2_iT3_T4_T5_E12temp_storage+32];
	add.s32 	%r725, %r719, %r721;
	setp.eq.s32 	%p109, %r9, 5;
	selp.b32 	%r726, %r725, %r720, %p109;
	add.s32 	%r727, %r725, %r722;
	setp.eq.s32 	%p110, %r9, 6;
	selp.b32 	%r728, %r727, %r726, %p110;
	add.s32 	%r729, %r727, %r723;
	setp.eq.s32 	%p111, %r9, 7;
	selp.b32 	%r730, %r729, %r728, %p111;
	add.s32 	%r731, %r729, %r724;
	setp.eq.s32 	%p112, %r9, 8;
	selp.b32 	%r732, %r731, %r730, %p112;
	ld.shared.v4.u32 	{%r733, %r734, %r735, %r736}, [_ZZN3cub18CUB_300001_SM_10006detail4scan16DeviceScanKernelINS2_10policy_hubIjjjjN4cuda3std3__44plusIvEEE10Policy1000EPjSC_NS0_13ScanTileStateIjLb1EEES9_NS1_10InputValueIjSC_EEjjLb0EjEEvT0_T1_T2_iT3_T4_T5_E12temp_storage+48];
	add.s32 	%r737, %r731, %r733;
	setp.eq.s32 	%p113, %r9, 9;
	selp.b32 	%r738, %r737, %r732, %p113;
	add.s32 	%r739, %r737, %r734;
	setp.eq.s32 	%p114, %r9, 10;
	selp.b32 	%r740, %r739, %r738, %p114;
	add.s32 	%r741, %r739, %r735;
	setp.eq.s32 	%p115, %r9, 11;
	selp.b32 	%r742, %r741, %r740, %p115;
	add.s32 	%r40, %r741, %r736;
	setp.gt.u32 	%p116, %r7, 31;
	setp.lt.u32 	%p117, %r7, 32;
	setp.eq.s32 	%p118, %r627, 0;
	selp.b32 	%r743, 0, %r710, %p118;
	add.s32 	%r999, %r742, %r743;
	selp.b32 	%r42, %r710, %r999, %p117;
	@%p116 bra 	$L__BB2_27;
	setp.ne.s32 	%p119, %r7, 0;
	mul.wide.s32 	%rd44, %r986, 8;
	add.s64 	%rd5, %rd14, %rd44;
	@%p119 bra 	$L__BB2_14;
	st.shared.u32 	[_ZZN3cub18CUB_300001_SM_10006detail4scan16DeviceScanKernelINS2_10policy_hubIjjjjN4cuda3std3__44plusIvEEE10Policy1000EPjSC_NS0_13ScanTileStateIjLb1EEES9_NS1_10InputValueIjSC_EEjjLb0EjEEvT0_T1_T2_iT3_T4_T5_E12temp_storage+12], %r40;
	add.s64 	%rd45, %rd5, 256;
	mov.b32 	%r744, 100;
	// begin inline asm
	st.relaxed.gpu.v2.u32 [%rd45], {%r744, %r40};
	// end inline asm
$L__BB2_14:
	not.b32 	%r750, %r7;
	add.s32 	%r994, %r986, %r750;
	mov.b32 	%r746, 830;
	// begin inline asm
	nanosleep.u32 %r746;
	// end inline asm
	mul.wide.s32 	%rd47, %r994, 8;
	add.s64 	%rd48, %rd14, %rd47;
	add.s64 	%rd46, %rd48, 256;
	// begin inline asm
	ld.relaxed.gpu.v2.u32 {%r996, %r988}, [%rd46];
	// end inline asm
	mov.b32 	%r989, 952;
$L__BB2_15:
	setp.eq.s32 	%p120, %r996, 99;
	mov.b32 	%r751, -1;
	vote.sync.any.pred 	%p121, %p120, %r751;
	not.pred 	%p122, %p121;
	@%p122 bra 	$L__BB2_17;
	mul.lo.s32 	%r846, %r986, 16807;
	and.b32  	%r986, %r846, 2147483647;
	add.s32 	%r847, %r989, 1;
	rem.u32 	%r843, %r986, %r847;
	// begin inline asm
	nanosleep.u32 %r843;
	// end inline asm
	shr.u32 	%r989, %r989, 1;
	// begin inline asm
	ld.relaxed.gpu.v2.u32 {%r996, %r988}, [%rd46];
	// end inline asm
	bra.uni 	$L__BB2_15;
$L__BB2_17:
	setp.eq.s32 	%p123, %r996, 101;
	mov.b32 	%r778, -1;
	vote.sync.ballot.b32 	%r780, %p123, %r778;
	// begin inline asm
	mov.u32 %r753, %lanemask_ge;
	// end inline asm
	and.b32  	%r781, %r780, %r753;
	or.b32  	%r782, %r781, -2147483648;
	add.s32 	%r783, %r782, -1;
	not.b32 	%r784, %r782;
	and.b32  	%r785, %r784, %r783;
	popc.b32 	%r757, %r785;
	mov.b32 	%r756, 1;
	// begin inline asm
	shfl.sync.down.b32 %r754, %r988, %r756, %r757, %r778;
	// end inline asm
	setp.lt.s32 	%p125, %r627, %r757;
	selp.b32 	%r786, %r754, 0, %p125;
	add.s32 	%r760, %r786, %r988;
	mov.b32 	%r761, 2;
	// begin inline asm
	shfl.sync.down.b32 %r759, %r760, %r761, %r757, %r778;
	// end inline asm
	add.s32 	%r57, %r627, 2;
	setp.gt.s32 	%p126, %r57, %r757;
	selp.b32 	%r787, 0, %r759, %p126;
	add.s32 	%r765, %r760, %r787;
	mov.b32 	%r766, 4;
	// begin inline asm
	shfl.sync.down.b32 %r764, %r765, %r766, %r757, %r778;
	// end inline asm
	add.s32 	%r58, %r627, 4;
	setp.gt.s32 	%p127, %r58, %r757;
	selp.b32 	%r788, 0, %r764, %p127;
	add.s32 	%r770, %r765, %r788;
	mov.b32 	%r771, 8;
	// begin inline asm
	shfl.sync.down.b32 %r769, %r770, %r771, %r757, %r778;
	// end inline asm
	add.s32 	%r59, %r627, 8;
	setp.gt.s32 	%p128, %r59, %r757;
	selp.b32 	%r789, 0, %r769, %p128;
	add.s32 	%r775, %r770, %r789;
	mov.b32 	%r776, 16;
	// begin inline asm
	shfl.sync.down.b32 %r774, %r775, %r776, %r757, %r778;
	// end inline asm
	add.s32 	%r60, %r627, 16;
	setp.gt.s32 	%p129, %r60, %r757;
	selp.b32 	%r790, 0, %r774, %p129;
	add.s32 	%r993, %r775, %r790;
	add.s64 	%rd7, %rd14, 256;
	mov.b32 	%r990, 952;
$L__BB2_18:
	setp.ne.s32 	%p130, %r996, 101;
	mov.b32 	%r791, -1;
	vote.sync.all.pred 	%p131, %p130, %r791;
	not.pred 	%p132, %p131;
	@%p132 bra 	$L__BB2_23;
	shr.u32 	%r990, %r990, 1;
	mul.wide.s32 	%rd51, %r994, 8;
	add.s64 	%rd52, %rd7, %rd51;
	add.s64 	%rd50, %rd52, -256;
	// begin inline asm
	ld.relaxed.gpu.v2.u32 {%r996, %r997}, [%rd50];
	// end inline asm
	mov.u32 	%r998, %r990;
$L__BB2_20:
	setp.eq.s32 	%p136, %r996, 99;
	mov.b32 	%r799, -1;
	vote.sync.any.pred 	%p137, %p136, %r799;
	not.pred 	%p138, %p137;
	@%p138 bra 	$L__BB2_22;
	mul.lo.s32 	%r841, %r986, 16807;
	and.b32  	%r986, %r841, 2147483647;
	add.s32 	%r842, %r998, 1;
	rem.u32 	%r838, %r986, %r842;
	// begin inline asm
	nanosleep.u32 %r838;
	// end inline asm
	shr.u32 	%r998, %r998, 1;
	// begin inline asm
	ld.relaxed.gpu.v2.u32 {%r996, %r997}, [%rd50];
	// end inline asm
	bra.uni 	$L__BB2_20;
$L__BB2_22:
	setp.eq.s32 	%p139, %r996, 101;
	mov.b32 	%r825, -1;
	vote.sync.ballot.b32 	%r826, %p139, %r825;
	and.b32  	%r827, %r826, %r753;
	or.b32  	%r828, %r827, -2147483648;
	add.s32 	%r829, %r828, -1;
	not.b32 	%r830, %r828;
	and.b32  	%r831, %r830, %r829;
	popc.b32 	%r804, %r831;
	mov.b32 	%r803, 1;
	// begin inline asm
	shfl.sync.down.b32 %r801, %r997, %r803, %r804, %r825;
	// end inline asm
	setp.lt.s32 	%p141, %r627, %r804;
	selp.b32 	%r832, %r801, 0, %p141;
	add.s32 	%r807, %r832, %r997;
	mov.b32 	%r808, 2;
	// begin inline asm
	shfl.sync.down.b32 %r806, %r807, %r808, %r804, %r825;
	// end inline asm
	setp.gt.s32 	%p142, %r57, %r804;
	selp.b32 	%r833, 0, %r806, %p142;
	add.s32 	%r812, %r807, %r833;
	mov.b32 	%r813, 4;
	// begin inline asm
	shfl.sync.down.b32 %r811, %r812, %r813, %r804, %r825;
	// end inline asm
	setp.gt.s32 	%p143, %r58, %r804;
	selp.b32 	%r834, 0, %r811, %p143;
	add.s32 	%r817, %r812, %r834;
	mov.b32 	%r818, 8;
	// begin inline asm
	shfl.sync.down.b32 %r816, %r817, %r818, %r804, %r825;
	// end inline asm
	setp.gt.s32 	%p144, %r59, %r804;
	selp.b32 	%r835, 0, %r816, %p144;
	add.s32 	%r822, %r817, %r835;
	mov.b32 	%r823, 16;
	// begin inline asm
	shfl.sync.down.b32 %r821, %r822, %r823, %r804, %r825;
	// end inline asm
	setp.gt.s32 	%p145, %r60, %r804;
	selp.b32 	%r836, 0, %r821, %p145;
	add.s32 	%r837, %r836, %r993;
	add.s32 	%r993, %r837, %r822;
	add.s32 	%r994, %r994, -32;
	bra.uni 	$L__BB2_18;
$L__BB2_23:
	@%p119 bra 	$L__BB2_25;
	add.s32 	%r794, %r993, %r40;
	add.s64 	%rd49, %rd5, 256;
	mov.b32 	%r793, 101;
	// begin inline asm
	st.relaxed.gpu.v2.u32 [%rd49], {%r793, %r794};
	// end inline asm
	st.shared.u32 	[_ZZN3cub18CUB_300001_SM_10006detail4scan16DeviceScanKernelINS2_10policy_hubIjjjjN4cuda3std3__44plusIvEEE10Policy1000EPjSC_NS0_13ScanTileStateIjLb1EEES9_NS1_10InputValueIjSC_EEjjLb0EjEEvT0_T1_T2_iT3_T4_T5_E12temp_storage+4], %r993;
	st.shared.u32 	[_ZZN3cub18CUB_300001_SM_10006detail4scan16DeviceScanKernelINS2_10policy_hubIjjjjN4cuda3std3__44plusIvEEE10Policy1000EPjSC_NS0_13ScanTileStateIjLb1EEES9_NS1_10InputValueIjSC_EEjjLb0EjEEvT0_T1_T2_iT3_T4_T5_E12temp_storage+8], %r794;
$L__BB2_25:
	setp.ne.s32 	%p134, %r627, 0;
	mov.u32 	%r999, %r42;
	@%p134 bra 	$L__BB2_27;
	st.shared.u32 	[_ZZN3cub18CUB_300001_SM_10006detail4scan16DeviceScanKernelINS2_10policy_hubIjjjjN4cuda3std3__44plusIvEEE10Policy1000EPjSC_NS0_13ScanTileStateIjLb1EEES9_NS1_10InputValueIjSC_EEjjLb0EjEEvT0_T1_T2_iT3_T4_T5_E12temp_storage+76], %r993;
	mov.u32 	%r999, %r993;
$L__BB2_27:
	bar.sync 	0;
	setp.eq.s32 	%p135, %r7, 0;
	ld.shared.u32 	%r795, [_ZZN3cub18CUB_300001_SM_10006detail4scan16DeviceScanKernelINS2_10policy_hubIjjjjN4cuda3std3__44plusIvEEE10Policy1000EPjSC_NS0_13ScanTileStateIjLb1EEES9_NS1_10InputValueIjSC_EEjjLb0EjEEvT0_T1_T2_iT3_T4_T5_E12temp_storage+76];
	selp.b32 	%r796, 0, %r795, %p135;
	add.s32 	%r1000, %r796, %r999;
$L__BB2_28:
	ld.param.u64 	%rd60, [_ZN3cub18CUB_300001_SM_10006detail4scan16DeviceScanKernelINS2_10policy_hubIjjjjN4cuda3std3__44plusIvEEE10Policy1000EPjSC_NS0_13ScanTileStateIjLb1EEES9_NS1_10InputValueIjSC_EEjjLb0EjEEvT0_T1_T2_iT3_T4_T5__param_1];
	add.s32 	%r940, %r1000, %r12;
	add.s32 	%r941, %r13, %r940;
	add.s32 	%r942, %r14, %r941;
	add.s32 	%r943, %r15, %r942;
	add.s32 	%r944, %r16, %r943;
	add.s32 	%r945, %r17, %r944;
	add.s32 	%r946, %r18, %r945;
	add.s32 	%r947, %r19, %r946;
	add.s32 	%r948, %r20, %r947;
	add.s32 	%r949, %r21, %r948;
	add.s32 	%r950, %r22, %r949;
	add.s32 	%r951, %r23, %r950;
	add.s32 	%r952, %r24, %r951;
	add.s32 	%r953, %r25, %r952;
	add.s32 	%r954, %r26, %r953;
	add.s32 	%r955, %r27, %r954;
	add.s32 	%r956, %r28, %r955;
	add.s32 	%r957, %r29, %r956;
	add.s32 	%r958, %r30, %r957;
	add.s32 	%r959, %r31, %r958;
	add.s32 	%r960, %r32, %r959;
	bar.sync 	0;
	st.shared.v2.u32 	[%r11], {%r1000, %r940};
	st.shared.v2.u32 	[%r11+8], {%r941, %r942};
	st.shared.v2.u32 	[%r11+16], {%r943, %r944};
	st.shared.v2.u32 	[%r11+24], {%r945, %r946};
	st.shared.v2.u32 	[%r11+32], {%r947, %r948};
	st.shared.v2.u32 	[%r11+40], {%r949, %r950};
	st.shared.v2.u32 	[%r11+48], {%r951, %r952};
	st.shared.v2.u32 	[%r11+56], {%r953, %r954};
	st.shared.v2.u32 	[%r11+64], {%r955, %r956};
	st.shared.v2.u32 	[%r11+72], {%r957, %r958};
	st.shared.v2.u32 	[%r11+80], {%r959, %r960};
	bar.warp.sync 	-1;
	ld.shared.u32 	%r961, [%r10];
	ld.shared.u32 	%r962, [%r10+128];
	ld.shared.u32 	%r963, [%r10+256];
	ld.shared.u32 	%r964, [%r10+384];
	ld.shared.u32 	%r965, [%r10+512];
	ld.shared.u32 	%r966, [%r10+640];
	ld.shared.u32 	%r967, [%r10+768];
	ld.shared.u32 	%r968, [%r10+896];
	ld.shared.u32 	%r969, [%r10+1024];
	ld.shared.u32 	%r970, [%r10+1152];
	ld.shared.u32 	%r971, [%r10+1280];
	ld.shared.u32 	%r972, [%r10+1408];
	ld.shared.u32 	%r973, [%r10+1536];
	ld.shared.u32 	%r974, [%r10+1664];
	ld.shared.u32 	%r975, [%r10+1792];
	ld.shared.u32 	%r976, [%r10+1920];
	ld.shared.u32 	%r977, [%r10+2048];
	ld.shared.u32 	%r978, [%r10+2176];
	ld.shared.u32 	%r979, [%r10+2304];
	ld.shared.u32 	%r980, [%r10+2432];
	ld.shared.u32 	%r981, [%r10+2560];
	ld.shared.u32 	%r982, [%r10+2688];
	cvta.to.global.u64 	%rd56, %rd60;
	add.s64 	%rd58, %rd56, %rd42;
	st.global.u32 	[%rd58], %r961;
	st.global.u32 	[%rd58+128], %r962;
	st.global.u32 	[%rd58+256], %r963;
	st.global.u32 	[%rd58+384], %r964;
	st.global.u32 	[%rd58+512], %r965;
	st.global.u32 	[%rd58+640], %r966;
	st.global.u32 	[%rd58+768], %r967;
	st.global.u32 	[%rd58+896], %r968;
	st.global.u32 	[%rd58+1024], %r969;
	st.global.u32 	[%rd58+1152], %r970;
	st.global.u32 	[%rd58+1280], %r971;
	st.global.u32 	[%rd58+1408], %r972;
	st.global.u32 	[%rd58+1536], %r973;
	st.global.u32 	[%rd58+1664], %r974;
	st.global.u32 	[%rd58+1792], %r975;
	st.global.u32 	[%rd58+1920], %r976;
	st.global.u32 	[%rd58+2048], %r977;
	st.global.u32 	[%rd58+2176], %r978;
	st.global.u32 	[%rd58+2304], %r979;
	st.global.u32 	[%rd58+2432], %r980;
	st.global.u32 	[%rd58+2560], %r981;
	st.global.u32 	[%rd58+2688], %r982;
	bra.uni 	$L__BB2_143;
$L__BB2_29:
	setp.eq.s32 	%p3, %r6, 0;
	@%p3 bra 	$L__BB2_143;
	mul.wide.u32 	%rd17, %r5, 4;
	add.s64 	%rd18, %rd1, %rd17;
	mov.u32 	%r85, %tid.x;
	ld.global.u32 	%r1022, [%rd18];
	and.b32  	%r244, %r85, 31;
	and.b32  	%r245, %r85, 992;
	mul.lo.s32 	%r246, %r245, 22;
	or.b32  	%r87, %r246, %r244;
	setp.ge.u32 	%p4, %r87, %r6;
	shl.b32 	%r247, %r87, 2;
	cvt.u64.u32 	%rd19, %r247;
	add.s64 	%rd9, %rd18, %rd19;
	mov.u32 	%r1001, %r1022;
	@%p4 bra 	$L__BB2_32;
	ld.global.u32 	%r1001, [%rd9];
$L__BB2_32:
	add.s32 	%r90, %r87, 32;
	setp.ge.u32 	%p5, %r90, %r6;
	mov.u32 	%r1002, %r1022;
	@%p5 bra 	$L__BB2_34;
	ld.global.u32 	%r1002, [%rd9+128];
$L__BB2_34:
	add.s32 	%r93, %r87, 64;
	setp.ge.u32 	%p6, %r93, %r6;
	mov.u32 	%r1003, %r1022;
	@%p6 bra 	$L__BB2_36;
	ld.global.u32 	%r1003, [%rd9+256];
$L__BB2_36:
	add.s32 	%r96, %r87, 96;
	setp.ge.u32 	%p7, %r96, %r6;
	mov.u32 	%r1004, %r1022;
	@%p7 bra 	$L__BB2_38;
	ld.global.u32 	%r1004, [%rd9+384];
$L__BB2_38:
	add.s32 	%r248, %r87, 128;
	setp.ge.u32 	%p8, %r248, %r6;
	mov.u32 	%r1005, %r1022;
	@%p8 bra 	$L__BB2_40;
	ld.global.u32 	%r1005, [%rd9+512];
$L__BB2_40:
	add.s32 	%r249, %r87, 160;
	setp.ge.u32 	%p9, %r249, %r6;
	mov.u32 	%r1006, %r1022;
	@%p9 bra 	$L__BB2_42;
	ld.global.u32 	%r1006, [%rd9+640];
$L__BB2_42:
	add.s32 	%r103, %r87, 192;
	setp.ge.u32 	%p10, %r103, %r6;
	mov.u32 	%r1007, %r1022;
	@%p10 bra 	$L__BB2_44;
	ld.global.u32 	%r1007, [%rd9+768];
$L__BB2_44:
	add.s32 	%r250, %r87, 224;
	setp.ge.u32 	%p11, %r250, %r6;
	mov.u32 	%r1008, %r1022;
	@%p11 bra 	$L__BB2_46;
	ld.global.u32 	%r1008, [%rd9+896];
$L__BB2_46:
	add.s32 	%r108, %r87, 256;
	setp.ge.u32 	%p12, %r108, %r6;
	mov.u32 	%r1009, %r1022;
	@%p12 bra 	$L__BB2_48;
	ld.global.u32 	%r1009, [%rd9+1024];
$L__BB2_48:
	add.s32 	%r251, %r87, 288;
	setp.ge.u32 	%p13, %r251, %r6;
	mov.u32 	%r1010, %r1022;
	@%p13 bra 	$L__BB2_50;
	ld.global.u32 	%r1010, [%rd9+1152];
$L__BB2_50:
	add.s32 	%r113, %r87, 320;
	setp.ge.u32 	%p14, %r113, %r6;
	mov.u32 	%r1011, %r1022;
	@%p14 bra 	$L__BB2_52;
	ld.global.u32 	%r1011, [%rd9+1280];
$L__BB2_52:
	add.s32 	%r116, %r87, 352;
	setp.ge.u32 	%p15, %r116, %r6;
	mov.u32 	%r1012, %r1022;
	@%p15 bra 	$L__BB2_54;
	ld.global.u32 	%r1012, [%rd9+1408];
$L__BB2_54:
	add.s32 	%r119, %r87, 384;
	setp.ge.u32 	%p16, %r119, %r6;
	mov.u32 	%r1013, %r1022;
	@%p16 bra 	$L__BB2_56;
	ld.global.u32 	%r1013, [%rd9+1536];
$L__BB2_56:
	add.s32 	%r122, %r87, 416;
	setp.ge.u32 	%p17, %r122, %r6;
	mov.u32 	%r1014, %r1022;
	@%p17 bra 	$L__BB2_58;
	ld.global.u32 	%r1014, [%rd9+1664];
$L__BB2_58:
	add.s32 	%r252, %r87, 448;
	setp.ge.u32 	%p18, %r252, %r6;
	mov.u32 	%r1015, %r1022;
	@%p18 bra 	$L__BB2_60;
	ld.global.u32 	%r1015, [%rd9+1792];
$L__BB2_60:
	add.s32 	%r127, %r87, 480;
	setp.ge.u32 	%p19, %r127, %r6;
	mov.u32 	%r1016, %r1022;
	@%p19 bra 	$L__BB2_62;
	ld.global.u32 	%r1016, [%rd9+1920];
$L__BB2_62:
	add.s32 	%r253, %r87, 512;
	setp.ge.u32 	%p20, %r253, %r6;
	mov.u32 	%r1017, %r1022;
	@%p20 bra 	$L__BB2_64;
	ld.global.u32 	%r1017, [%rd9+2048];
$L__BB2_64:
	add.s32 	%r254, %r87, 544;
	setp.ge.u32 	%p21, %r254, %r6;
	mov.u32 	%r1018, %r1022;
	@%p21 bra 	$L__BB2_66;
	ld.global.u32 	%r1018, [%rd9+2176];
$L__BB2_66:
	add.s32 	%r134, %r87, 576;
	setp.ge.u32 	%p22, %r134, %r6;
	mov.u32 	%r1019, %r1022;
	@%p22 bra 	$L__BB2_68;
	ld.global.u32 	%r1019, [%rd9+2304];
$L__BB2_68:
	add.s32 	%r255, %r87, 608;
	setp.ge.u32 	%p23, %r255, %r6;
	mov.u32 	%r1020, %r1022;
	@%p23 bra 	$L__BB2_70;
	ld.global.u32 	%r1020, [%rd9+2432];
$L__BB2_70:
	add.s32 	%r256, %r87, 640;
	setp.ge.u32 	%p24, %r256, %r6;
	mov.u32 	%r1021, %r1022;
	@%p24 bra 	$L__BB2_72;
	ld.global.u32 	%r1021, [%rd9+2560];
$L__BB2_72:
	add.s32 	%r141, %r87, 672;
	setp.ge.u32 	%p25, %r141, %r6;
	@%p25 bra 	$L__BB2_74;
	ld.global.u32 	%r1022, [%rd9+2688];
$L__BB2_74:
	// begin inline asm
	mov.u32 %r257, %laneid;
	// end inline asm
	shr.u32 	%r145, %r85, 5;
	mad.lo.s32 	%r258, %r145, 704, %r257;
	shl.b32 	%r259, %r258, 2;
	mov.u32 	%r260, _ZZN3cub18CUB_300001_SM_10006detail4scan16DeviceScanKernelINS2_10policy_hubIjjjjN4cuda3std3__44plusIvEEE10Policy1000EPjSC_NS0_13ScanTileStateIjLb1EEES9_NS1_10InputValueIjSC_EEjjLb0EjEEvT0_T1_T2_iT3_T4_T5_E12temp_storage;
	add.s32 	%r146, %r260, %r259;
	st.shared.u32 	[%r146], %r1001;
	st.shared.u32 	[%r146+128], %r1002;
	st.shared.u32 	[%r146+256], %r1003;
	st.shared.u32 	[%r146+384], %r1004;
	st.shared.u32 	[%r146+512], %r1005;
	st.shared.u32 	[%r146+640], %r1006;
	st.shared.u32 	[%r146+768], %r1007;
	st.shared.u32 	[%r146+896], %r1008;
	st.shared.u32 	[%r146+1024], %r1009;
	st.shared.u32 	[%r146+1152], %r1010;
	st.shared.u32 	[%r146+1280], %r1011;
	st.shared.u32 	[%r146+1408], %r1012;
	st.shared.u32 	[%r146+1536], %r1013;
	st.shared.u32 	[%r146+1664], %r1014;
	st.shared.u32 	[%r146+1792], %r1015;
	st.shared.u32 	[%r146+1920], %r1016;
	st.shared.u32 	[%r146+2048], %r1017;
	st.shared.u32 	[%r146+2176], %r1018;
	st.shared.u32 	[%r146+2304], %r1019;
	st.shared.u32 	[%r146+2432], %r1020;
	st.shared.u32 	[%r146+2560], %r1021;
	st.shared.u32 	[%r146+2688], %r1022;
	bar.warp.sync 	-1;
	mad.lo.s32 	%r147, %r257, 84, %r146;
	ld.shared.v2.u32 	{%r148, %r149}, [%r147];
	ld.shared.v2.u32 	{%r150, %r151}, [%r147+8];
	ld.shared.v2.u32 	{%r152, %r153}, [%r147+16];
	ld.shared.v2.u32 	{%r154, %r155}, [%r147+24];
	ld.shared.v2.u32 	{%r156, %r157}, [%r147+32];
	ld.shared.v2.u32 	{%r158, %r159}, [%r147+40];
	ld.shared.v2.u32 	{%r160, %r161}, [%r147+48];
	ld.shared.v2.u32 	{%r162, %r163}, [%r147+56];
	ld.shared.v2.u32 	{%r164, %r165}, [%r147+64];
	ld.shared.v2.u32 	{%r166, %r167}, [%r147+72];
	ld.shared.v2.u32 	{%r168, %r169}, [%r147+80];
	bar.sync 	0;
	setp.ne.s32 	%p26, %r986, 0;
	@%p26 bra 	$L__BB2_78;
	add.s32 	%r490, %r149, %r148;
	add.s32 	%r491, %r150, %r490;
	add.s32 	%r492, %r151, %r491;
	add.s32 	%r493, %r152, %r492;
	add.s32 	%r494, %r153, %r493;
	add.s32 	%r495, %r154, %r494;
	add.s32 	%r496, %r155, %r495;
	add.s32 	%r497, %r156, %r496;
	add.s32 	%r498, %r157, %r497;
	add.s32 	%r499, %r158, %r498;
	add.s32 	%r500, %r159, %r499;
	add.s32 	%r501, %r160, %r500;
	add.s32 	%r502, %r161, %r501;
	add.s32 	%r503, %r162, %r502;
	add.s32 	%r504, %r163, %r503;
	add.s32 	%r505, %r164, %r504;
	add.s32 	%r506, %r165, %r505;
	add.s32 	%r507, %r166, %r506;
	add.s32 	%r508, %r167, %r507;
	add.s32 	%r509, %r168, %r508;
	add.s32 	%r464, %r169, %r509;
	mov.b32 	%r462, 1;
	mov.b32 	%r487, 0;
	mov.b32 	%r489, -1;
	// begin inline asm
	{  .reg .u32 r0;  .reg .pred p;  shfl.sync.up.b32 r0|p, %r464, %r462, %r487, %r489;  @p add.u32 r0, r0, %r464;  mov.u32 %r460, r0;}
	// end inline asm
	mov.b32 	%r468, 2;
	// begin inline asm
	{  .reg .u32 r0;  .reg .pred p;  shfl.sync.up.b32 r0|p, %r460, %r468, %r487, %r489;  @p add.u32 r0, r0, %r460;  mov.u32 %r466, r0;}
	// end inline asm
	mov.b32 	%r474, 4;
	// begin inline asm
	{  .reg .u32 r0;  .reg .pred p;  shfl.sync.up.b32 r0|p, %r466, %r474, %r487, %r489;  @p add.u32 r0, r0, %r466;  mov.u32 %r472, r0;}
	// end inline asm
	mov.b32 	%r480, 8;
	// begin inline asm
	{  .reg .u32 r0;  .reg .pred p;  shfl.sync.up.b32 r0|p, %r472, %r480, %r487, %r489;  @p add.u32 r0, r0, %r472;  mov.u32 %r478, r0;}
	// end inline asm
	mov.b32 	%r486, 16;
	// begin inline asm
	{  .reg .u32 r0;  .reg .pred p;  shfl.sync.up.b32 r0|p, %r478, %r486, %r487, %r489;  @p add.u32 r0, r0, %r478;  mov.u32 %r484, r0;}
	// end inline asm
	setp.ne.s32 	%p68, %r257, 31;
	@%p68 bra 	$L__BB2_77;
	shl.b32 	%r510, %r145, 2;
	mov.u32 	%r511, _ZZN3cub18CUB_300001_SM_10006detail4scan16DeviceScanKernelINS2_10policy_hubIjjjjN4cuda3std3__44plusIvEEE10Policy1000EPjSC_NS0_13ScanTileStateIjLb1EEES9_NS1_10InputValueIjSC_EEjjLb0EjEEvT0_T1_T2_iT3_T4_T5_E12temp_storage;
	add.s32 	%r512, %r511, %r510;
	st.shared.u32 	[%r512+16], %r484;
$L__BB2_77:
	bar.sync 	0;
	ld.shared.v4.u32 	{%r513, %r514, %r515, %r516}, [_ZZN3cub18CUB_300001_SM_10006detail4scan16DeviceScanKernelINS2_10policy_hubIjjjjN4cuda3std3__44plusIvEEE10Policy1000EPjSC_NS0_13ScanTileStateIjLb1EEES9_NS1_10InputValueIjSC_EEjjLb0EjEEvT0_T1_T2_iT3_T4_T5_E12temp_storage+16];
	add.s32 	%r517, %r514, %r513;
	setp.eq.s32 	%p69, %r145, 2;
	selp.b32 	%r518, %r517, %r513, %p69;
	add.s32 	%r519, %r517, %r515;
	setp.eq.s32 	%p70, %r145, 3;
	selp.b32 	%r520, %r519, %r518, %p70;
	add.s32 	%r521, %r519, %r516;
	setp.eq.s32 	%p71, %r145, 4;
	selp.b32 	%r522, %r521, %r520, %p71;
	ld.shared.v4.u32 	{%r523, %r524, %r525, %r526}, [_ZZN3cub18CUB_300001_SM_10006detail4scan16DeviceScanKernelINS2_10policy_hubIjjjjN4cuda3std3__44plusIvEEE10Policy1000EPjSC_NS0_13ScanTileStateIjLb1EEES9_NS1_10InputValueIjSC_EEjjLb0EjEEvT0_T1_T2_iT3_T4_T5_E12temp_storage+32];
	add.s32 	%r527, %r521, %r523;
	setp.eq.s32 	%p72, %r145, 5;
	selp.b32 	%r528, %r527, %r522, %p72;
	add.s32 	%r529, %r527, %r524;
	setp.eq.s32 	%p73, %r145, 6;
	selp.b32 	%r530, %r529, %r528, %p73;
	add.s32 	%r531, %r529, %r525;
	setp.eq.s32 	%p74, %r145, 7;
	selp.b32 	%r532, %r531, %r530, %p74;
	add.s32 	%r533, %r531, %r526;
	setp.eq.s32 	%p75, %r145, 8;
	selp.b32 	%r534, %r533, %r532, %p75;
	.pragma "used_bytes_mask 4095";
	ld.shared.v4.u32 	{%r535, %r536, %r537, %r538}, [_ZZN3cub18CUB_300001_SM_10006detail4scan16DeviceScanKernelINS2_10policy_hubIjjjjN4cuda3std3__44plusIvEEE10Policy1000EPjSC_NS0_13ScanTileStateIjLb1EEES9_NS1_10InputValueIjSC_EEjjLb0EjEEvT0_T1_T2_iT3_T4_T5_E12temp_storage+48];
	add.s32 	%r539, %r533, %r535;
	setp.eq.s32 	%p76, %r145, 9;
	selp.b32 	%r540, %r539, %r534, %p76;
	add.s32 	%r541, %r539, %r536;
	setp.eq.s32 	%p77, %r145, 10;
	selp.b32 	%r542, %r541, %r540, %p77;
	add.s32 	%r543, %r541, %r537;
	setp.eq.s32 	%p78, %r145, 11;
	selp.b32 	%r544, %r543, %r542, %p78;
	setp.lt.u32 	%p79, %r85, 32;
	selp.b32 	%r545, 0, %r544, %p79;
	setp.eq.s32 	%p80, %r257, 0;
	sub.s32 	%r546, %r484, %r464;
	selp.b32 	%r547, 0, %r546, %p80;
	add.s32 	%r548, %r547, %r985;
	add.s32 	%r1037, %r548, %r545;
	bra.uni 	$L__BB2_97;
$L__BB2_78:
	add.s32 	%r291, %r149, %r148;
	add.s32 	%r292, %r150, %r291;
	add.s32 	%r293, %r151, %r292;
	add.s32 	%r294, %r152, %r293;
	add.s32 	%r295, %r153, %r294;
	add.s32 	%r296, %r154, %r295;
	add.s32 	%r297, %r155, %r296;
	add.s32 	%r298, %r156, %r297;
	add.s32 	%r299, %r157, %r298;
	add.s32 	%r300, %r158, %r299;
	add.s32 	%r301, %r159, %r300;
	add.s32 	%r302, %r160, %r301;
	add.s32 	%r303, %r161, %r302;
	add.s32 	%r304, %r162, %r303;
	add.s32 	%r305, %r163, %r304;
	add.s32 	%r306, %r164, %r305;
	add.s32 	%r307, %r165, %r306;
	add.s32 	%r308, %r166, %r307;
	add.s32 	%r309, %r167, %r308;
	add.s32 	%r310, %r168, %r309;
	add.s32 	%r265, %r169, %r310;
	mov.b32 	%r263, 1;
	mov.b32 	%r288, 0;
	mov.b32 	%r290, -1;
	// begin inline asm
	{  .reg .u32 r0;  .reg .pred p;  shfl.sync.up.b32 r0|p, %r265, %r263, %r288, %r290;  @p add.u32 r0, r0, %r265;  mov.u32 %r261, r0;}
	// end inline asm
	mov.b32 	%r269, 2;
	// begin inline asm
	{  .reg .u32 r0;  .reg .pred p;  shfl.sync.up.b32 r0|p, %r261, %r269, %r288, %r290;  @p add.u32 r0, r0, %r261;  mov.u32 %r267, r0;}
	// end inline asm
	mov.b32 	%r275, 4;
	// begin inline asm
	{  .reg .u32 r0;  .reg .pred p;  shfl.sync.up.b32 r0|p, %r267, %r275, %r288, %r290;  @p add.u32 r0, r0, %r267;  mov.u32 %r273, r0;}
	// end inline asm
	mov.b32 	%r281, 8;
	// begin inline asm
	{  .reg .u32 r0;  .reg .pred p;  shfl.sync.up.b32 r0|p, %r273, %r281, %r288, %r290;  @p add.u32 r0, r0, %r273;  mov.u32 %r279, r0;}
	// end inline asm
	mov.b32 	%r287, 16;
	// begin inline asm
	{  .reg .u32 r0;  .reg .pred p;  shfl.sync.up.b32 r0|p, %r279, %r287, %r288, %r290;  @p add.u32 r0, r0, %r279;  mov.u32 %r285, r0;}
	// end inline asm
	setp.ne.s32 	%p27, %r257, 31;
	@%p27 bra 	$L__BB2_80;
	shl.b32 	%r311, %r145, 2;
	mov.u32 	%r312, _ZZN3cub18CUB_300001_SM_10006detail4scan16DeviceScanKernelINS2_10policy_hubIjjjjN4cuda3std3__44plusIvEEE10Policy1000EPjSC_NS0_13ScanTileStateIjLb1EEES9_NS1_10InputValueIjSC_EEjjLb0EjEEvT0_T1_T2_iT3_T4_T5_E12temp_storage;
	add.s32 	%r313, %r312, %r311;
	st.shared.u32 	[%r313+16], %r285;
$L__BB2_80:
	sub.s32 	%r314, %r285, %r265;
	bar.sync 	0;
	ld.shared.v4.u32 	{%r315, %r316, %r317, %r318}, [_ZZN3cub18CUB_300001_SM_10006detail4scan16DeviceScanKernelINS2_10policy_hubIjjjjN4cuda3std3__44plusIvEEE10Policy1000EPjSC_NS0_13ScanTileStateIjLb1EEES9_NS1_10InputValueIjSC_EEjjLb0EjEEvT0_T1_T2_iT3_T4_T5_E12temp_storage+16];
	add.s32 	%r319, %r316, %r315;
	setp.eq.s32 	%p28, %r145, 2;
	selp.b32 	%r320, %r319, %r315, %p28;
	add.s32 	%r321, %r319, %r317;
	setp.eq.s32 	%p29, %r145, 3;
	selp.b32 	%r322, %r321, %r320, %p29;
	add.s32 	%r323, %r321, %r318;
	setp.eq.s32 	%p30, %r145, 4;
	selp.b32 	%r324, %r323, %r322, %p30;
	ld.shared.v4.u32 	{%r325, %r326, %r327, %r328}, [_ZZN3cub18CUB_300001_SM_10006detail4scan16DeviceScanKernelINS2_10policy_hubIjjjjN4cuda3std3__44plusIvEEE10Policy1000EPjSC_NS0_13ScanTileStateIjLb1EEES9_NS1_10InputValueIjSC_EEjjLb0EjEEvT0_T1_T2_iT3_T4_T5_E12temp_storage+32];
	add.s32 	%r329, %r323, %r325;
	setp.eq.s32 	%p31, %r145, 5;
	selp.b32 	%r330, %r329, %r324, %p31;
	add.s32 	%r331, %r329, %r326;
	setp.eq.s32 	%p32, %r145, 6;
	selp.b32 	%r332, %r331, %r330, %p32;
	add.s32 	%r333, %r331, %r327;
	setp.eq.s32 	%p33, %r145, 7;
	selp.b32 	%r334, %r333, %r332, %p33;
	add.s32 	%r335, %r333, %r328;
	setp.eq.s32 	%p34, %r145, 8;
	selp.b32 	%r336, %r335, %r334, %p34;
	ld.shared.v4.u32 	{%r337, %r338, %r339, %r340}, [_ZZN3cub18CUB_300001_SM_10006detail4scan16DeviceScanKernelINS2_10policy_hubIjjjjN4cuda3std3__44plusIvEEE10Policy1000EPjSC_NS0_13ScanTileStateIjLb1EEES9_NS1_10InputValueIjSC_EEjjLb0EjEEvT0_T1_T2_iT3_T4_T5_E12temp_storage+48];
	add.s32 	%r341, %r335, %r337;
	setp.eq.s32 	%p35, %r145, 9;
	selp.b32 	%r342, %r341, %r336, %p35;
	add.s32 	%r343, %r341, %r338;
	setp.eq.s32 	%p36, %r145, 10;
	selp.b32 	%r344, %r343, %r342, %p36;
	add.s32 	%r345, %r343, %r339;
	setp.eq.s32 	%p37, %r145, 11;
	selp.b32 	%r346, %r345, %r344, %p37;
	add.s32 	%r175, %r345, %r340;
	setp.gt.u32 	%p38, %r85, 31;
	setp.lt.u32 	%p39, %r85, 32;
	setp.eq.s32 	%p40, %r257, 0;
	selp.b32 	%r347, 0, %r314, %p40;
	add.s32 	%r1036, %r346, %r347;
	selp.b32 	%r177, %r314, %r1036, %p39;
	@%p38 bra 	$L__BB2_96;
	setp.ne.s32 	%p41, %r85, 0;
	mul.wide.s32 	%rd20, %r986, 8;
	add.s64 	%rd10, %rd14, %rd20;
	@%p41 bra 	$L__BB2_83;
	st.shared.u32 	[_ZZN3cub18CUB_300001_SM_10006detail4scan16DeviceScanKernelINS2_10policy_hubIjjjjN4cuda3std3__44plusIvEEE10Policy1000EPjSC_NS0_13ScanTileStateIjLb1EEES9_NS1_10InputValueIjSC_EEjjLb0EjEEvT0_T1_T2_iT3_T4_T5_E12temp_storage+12], %r175;
	add.s64 	%rd21, %rd10, 256;
	mov.b32 	%r348, 100;
	// begin inline asm
	st.relaxed.gpu.v2.u32 [%rd21], {%r348, %r175};
	// end inline asm
$L__BB2_83:
	not.b32 	%r354, %r85;
	add.s32 	%r1031, %r986, %r354;
	mov.b32 	%r350, 830;
	// begin inline asm
	nanosleep.u32 %r350;
	// end inline asm
	mul.wide.s32 	%rd23, %r1031, 8;
	add.s64 	%rd24, %rd14, %rd23;
	add.s64 	%rd22, %rd24, 256;
	// begin inline asm
	ld.relaxed.gpu.v2.u32 {%r1033, %r1025}, [%rd22];
	// end inline asm
	mov.b32 	%r1026, 952;
$L__BB2_84:
	setp.eq.s32 	%p42, %r1033, 99;
	mov.b32 	%r355, -1;
	vote.sync.any.pred 	%p43, %p42, %r355;
	not.pred 	%p44, %p43;
	@%p44 bra 	$L__BB2_86;
	mul.lo.s32 	%r458, %r986, 16807;
	and.b32  	%r986, %r458, 2147483647;
	add.s32 	%r459, %r1026, 1;
	rem.u32 	%r455, %r986, %r459;
	// begin inline asm
	nanosleep.u32 %r455;
	// end inline asm
	shr.u32 	%r1026, %r1026, 1;
	// begin inline asm
	ld.relaxed.gpu.v2.u32 {%r1033, %r1025}, [%rd22];
	// end inline asm
	bra.uni 	$L__BB2_84;
$L__BB2_86:
	setp.eq.s32 	%p45, %r1033, 101;
	mov.b32 	%r382, -1;
	vote.sync.ballot.b32 	%r384, %p45, %r382;
	// begin inline asm
	mov.u32 %r357, %lanemask_ge;
	// end inline asm
	and.b32  	%r385, %r384, %r357;
	or.b32  	%r386, %r385, -2147483648;
	add.s32 	%r387, %r386, -1;
	not.b32 	%r388, %r386;
	and.b32  	%r389, %r388, %r387;
	popc.b32 	%r361, %r389;
	mov.b32 	%r360, 1;
	// begin inline asm
	shfl.sync.down.b32 %r358, %r1025, %r360, %r361, %r382;
	// end inline asm
	setp.lt.s32 	%p47, %r257, %r361;
	selp.b32 	%r390, %r358, 0, %p47;
	add.s32 	%r364, %r390, %r1025;
	mov.b32 	%r365, 2;
	// begin inline asm
	shfl.sync.down.b32 %r363, %r364, %r365, %r361, %r382;
	// end inline asm
	add.s32 	%r391, %r257, 2;
	setp.gt.s32 	%p48, %r391, %r361;
	selp.b32 	%r392, 0, %r363, %p48;
	add.s32 	%r369, %r364, %r392;
	mov.b32 	%r370, 4;
	// begin inline asm
	shfl.sync.down.b32 %r368, %r369, %r370, %r361, %r382;
	// end inline asm
	add.s32 	%r393, %r257, 4;
	setp.gt.s32 	%p49, %r393, %r361;
	selp.b32 	%r394, 0, %r368, %p49;
	add.s32 	%r374, %r369, %r394;
	mov.b32 	%r375, 8;
	// begin inline asm
	shfl.sync.down.b32 %r373, %r374, %r375, %r361, %r382;
	// end inline asm
	add.s32 	%r395, %r257, 8;
	setp.gt.s32 	%p50, %r395, %r361;
	selp.b32 	%r396, 0, %r373, %p50;
	add.s32 	%r379, %r374, %r396;
	mov.b32 	%r380, 16;
	// begin inline asm
	shfl.sync.down.b32 %r378, %r379, %r380, %r361, %r382;
	// end inline asm
	add.s32 	%r397, %r257, 16;
	setp.gt.s32 	%p51, %r397, %r361;
	selp.b32 	%r398, 0, %r378, %p51;
	add.s32 	%r1029, %r379, %r398;
	add.s64 	%rd11, %rd14, 256;
	mov.b32 	%r1027, 952;
$L__BB2_87:
	setp.ne.s32 	%p52, %r1033, 101;
	mov.b32 	%r399, -1;
	vote.sync.all.pred 	%p53, %p52, %r399;
	not.pred 	%p54, %p53;
	@%p54 bra 	$L__BB2_92;
	shr.u32 	%r1027, %r1027, 1;
	mul.wide.s32 	%rd27, %r1031, 8;
	add.s64 	%rd28, %rd11, %rd27;
	add.s64 	%rd26, %rd28, -256;
	// begin inline asm
	ld.relaxed.gpu.v2.u32 {%r1033, %r1034}, [%rd26];
	// end inline asm
	mov.u32 	%r1035, %r1027;
$L__BB2_89:
	setp.eq.s32 	%p58, %r1033, 99;
	mov.b32 	%r407, -1;
	vote.sync.any.pred 	%p59, %p58, %r407;
	not.pred 	%p60, %p59;
	@%p60 bra 	$L__BB2_91;
	mul.lo.s32 	%r453, %r986, 16807;
	and.b32  	%r986, %r453, 2147483647;
	add.s32 	%r454, %r1035, 1;
	rem.u32 	%r450, %r986, %r454;
	// begin inline asm
	nanosleep.u32 %r450;
	// end inline asm
	shr.u32 	%r1035, %r1035, 1;
	// begin inline asm
	ld.relaxed.gpu.v2.u32 {%r1033, %r1034}, [%rd26];
	// end inline asm
	bra.uni 	$L__BB2_89;
$L__BB2_91:
	setp.eq.s32 	%p61, %r1033, 101;
	mov.b32 	%r433, -1;
	vote.sync.ballot.b32 	%r434, %p61, %r433;
	and.b32  	%r435, %r434, %r357;
	or.b32  	%r436, %r435, -2147483648;
	add.s32 	%r437, %r436, -1;
	not.b32 	%r438, %r436;
	and.b32  	%r439, %r438, %r437;
	popc.b32 	%r412, %r439;
	mov.b32 	%r411, 1;
	// begin inline asm
	shfl.sync.down.b32 %r409, %r1034, %r411, %r412, %r433;
	// end inline asm
	setp.lt.s32 	%p63, %r257, %r412;
	selp.b32 	%r440, %r409, 0, %p63;
	add.s32 	%r415, %r440, %r1034;
	mov.b32 	%r416, 2;
	// begin inline asm
	shfl.sync.down.b32 %r414, %r415, %r416, %r412, %r433;
	// end inline asm
	add.s32 	%r441, %r257, 2;
	setp.gt.s32 	%p64, %r441, %r412;
	selp.b32 	%r442, 0, %r414, %p64;
	add.s32 	%r420, %r415, %r442;
	mov.b32 	%r421, 4;
	// begin inline asm
	shfl.sync.down.b32 %r419, %r420, %r421, %r412, %r433;
	// end inline asm
	add.s32 	%r443, %r257, 4;
	setp.gt.s32 	%p65, %r443, %r412;
	selp.b32 	%r444, 0, %r419, %p65;
	add.s32 	%r425, %r420, %r444;
	mov.b32 	%r426, 8;
	// begin inline asm
	shfl.sync.down.b32 %r424, %r425, %r426, %r412, %r433;
	// end inline asm
	add.s32 	%r445, %r257, 8;
	setp.gt.s32 	%p66, %r445, %r412;
	selp.b32 	%r446, 0, %r424, %p66;
	add.s32 	%r430, %r425, %r446;
	mov.b32 	%r431, 16;
	// begin inline asm
	shfl.sync.down.b32 %r429, %r430, %r431, %r412, %r433;
	// end inline asm
	add.s32 	%r447, %r257, 16;
	setp.gt.s32 	%p67, %r447, %r412;
	selp.b32 	%r448, 0, %r429, %p67;
	add.s32 	%r449, %r448, %r1029;
	add.s32 	%r1029, %r449, %r430;
	add.s32 	%r1031, %r1031, -32;
	bra.uni 	$L__BB2_87;
$L__BB2_92:
	@%p41 bra 	$L__BB2_94;
	add.s32 	%r402, %r1029, %r175;
	add.s64 	%rd25, %rd10, 256;
	mov.b32 	%r401, 101;
	// begin inline asm
	st.relaxed.gpu.v2.u32 [%rd25], {%r401, %r402};
	// end inline asm
	st.shared.u32 	[_ZZN3cub18CUB_300001_SM_10006detail4scan16DeviceScanKernelINS2_10policy_hubIjjjjN4cuda3std3__44plusIvEEE10Policy1000EPjSC_NS0_13ScanTileStateIjLb1EEES9_NS1_10InputValueIjSC_EEjjLb0EjEEvT0_T1_T2_iT3_T4_T5_E12temp_storage+4], %r1029;
	st.shared.u32 	[_ZZN3cub18CUB_300001_SM_10006detail4scan16DeviceScanKernelINS2_10policy_hubIjjjjN4cuda3std3__44plusIvEEE10Policy1000EPjSC_NS0_13ScanTileStateIjLb1EEES9_NS1_10InputValueIjSC_EEjjLb0EjEEvT0_T1_T2_iT3_T4_T5_E12temp_storage+8], %r402;
$L__BB2_94:
	setp.ne.s32 	%p56, %r257, 0;
	mov.u32 	%r1036, %r177;
	@%p56 bra 	$L__BB2_96;
	st.shared.u32 	[_ZZN3cub18CUB_300001_SM_10006detail4scan16DeviceScanKernelINS2_10policy_hubIjjjjN4cuda3std3__44plusIvEEE10Policy1000EPjSC_NS0_13ScanTileStateIjLb1EEES9_NS1_10InputValueIjSC_EEjjLb0EjEEvT0_T1_T2_iT3_T4_T5_E12temp_storage+76], %r1029;
	mov.u32 	%r1036, %r1029;
$L__BB2_96:
	bar.sync 	0;
	setp.eq.s32 	%p57, %r85, 0;
	ld.shared.u32 	%r403, [_ZZN3cub18CUB_300001_SM_10006detail4scan16DeviceScanKernelINS2_10policy_hubIjjjjN4cuda3std3__44plusIvEEE10Policy1000EPjSC_NS0_13ScanTileStateIjLb1EEES9_NS1_10InputValueIjSC_EEjjLb0EjEEvT0_T1_T2_iT3_T4_T5_E12temp_storage+76];
	selp.b32 	%r404, 0, %r403, %p57;
	add.s32 	%r1037, %r404, %r1036;
$L__BB2_97:
	add.s32 	%r549, %r1037, %r148;
	add.s32 	%r550, %r149, %r549;
	add.s32 	%r551, %r150, %r550;
	add.s32 	%r552, %r151, %r551;
	add.s32 	%r553, %r152, %r552;
	add.s32 	%r554, %r153, %r553;
	add.s32 	%r555, %r154, %r554;
	add.s32 	%r556, %r155, %r555;
	add.s32 	%r557, %r156, %r556;
	add.s32 	%r558, %r157, %r557;
	add.s32 	%r559, %r158, %r558;
	add.s32 	%r560, %r159, %r559;
	add.s32 	%r561, %r160, %r560;
	add.s32 	%r562, %r161, %r561;
	add.s32 	%r563, %r162, %r562;
	add.s32 	%r564, %r163, %r563;
	add.s32 	%r565, %r164, %r564;
	add.s32 	%r566, %r165, %r565;
	add.s32 	%r567, %r166, %r566;
	add.s32 	%r568, %r167, %r567;
	add.s32 	%r569, %r168, %r568;
	bar.sync 	0;
	st.shared.v2.u32 	[%r147], {%r1037, %r549};
	st.shared.v2.u32 	[%r147+8], {%r550, %r551};
	st.shared.v2.u32 	[%r147+16], {%r552, %r553};
	st.shared.v2.u32 	[%r147+24], {%r554, %r555};
	st.shared.v2.u32 	[%r147+32], {%r556, %r557};
	st.shared.v2.u32 	[%r147+40], {%r558, %r559};
	st.shared.v2.u32 	[%r147+48], {%r560, %r561};
	st.shared.v2.u32 	[%r147+56], {%r562, %r563};
	st.shared.v2.u32 	[%r147+64], {%r564, %r565};
	st.shared.v2.u32 	[%r147+72], {%r566, %r567};
	st.shared.v2.u32 	[%r147+80], {%r568, %r569};
	bar.warp.sync 	-1;
	ld.shared.u32 	%r216, [%r146];
	ld.shared.u32 	%r217, [%r146+128];
	ld.shared.u32 	%r218, [%r146+256];
	ld.shared.u32 	%r219, [%r146+384];
	ld.shared.u32 	%r220, [%r146+512];
	ld.shared.u32 	%r221, [%r146+640];
	ld.shared.u32 	%r222, [%r146+768];
	ld.shared.u32 	%r223, [%r146+896];
	ld.shared.u32 	%r224, [%r146+1024];
	ld.shared.u32 	%r225, [%r146+1152];
	ld.shared.u32 	%r226, [%r146+1280];
	ld.shared.u32 	%r227, [%r146+1408];
	ld.shared.u32 	%r228, [%r146+1536];
	ld.shared.u32 	%r229, [%r146+1664];
	ld.shared.u32 	%r230, [%r146+1792];
	ld.shared.u32 	%r231, [%r146+1920];
	ld.shared.u32 	%r232, [%r146+2048];
	ld.shared.u32 	%r233, [%r146+2176];
	ld.shared.u32 	%r234, [%r146+2304];
	ld.shared.u32 	%r235, [%r146+2432];
	ld.shared.u32 	%r236, [%r146+2560];
	ld.shared.u32 	%r237, [%r146+2688];
	setp.ne.s32 	%p81, %r85, 0;
	@%p81 bra 	$L__BB2_99;
	st.volatile.shared.u32 	[_ZZN3cub18CUB_300001_SM_10006detail4scan16DeviceScanKernelINS2_10policy_hubIjjjjN4cuda3std3__44plusIvEEE10Policy1000EPjSC_NS0_13ScanTileStateIjLb1EEES9_NS1_10InputValueIjSC_EEjjLb0EjEEvT0_T1_T2_iT3_T4_T5_E12temp_storage+33792], %r6;
$L__BB2_99:
	ld.param.u32 	%r984, [_ZN3cub18CUB_300001_SM_10006detail4scan16DeviceScanKernelINS2_10policy_hubIjjjjN4cuda3std3__44plusIvEEE10Policy1000EPjSC_NS0_13ScanTileStateIjLb1EEES9_NS1_10InputValueIjSC_EEjjLb0EjEEvT0_T1_T2_iT3_T4_T5__param_3];
	ld.param.u64 	%rd59, [_ZN3cub18CUB_300001_SM_10006detail4scan16DeviceScanKernelINS2_10policy_hubIjjjjN4cuda3std3__44plusIvEEE10Policy1000EPjSC_NS0_13ScanTileStateIjLb1EEES9_NS1_10InputValueIjSC_EEjjLb0EjEEvT0_T1_T2_iT3_T4_T5__param_1];
	bar.sync 	0;
	ld.volatile.shared.u32 	%r238, [_ZZN3cub18CUB_300001_SM_10006detail4scan16DeviceScanKernelINS2_10policy_hubIjjjjN4cuda3std3__44plusIvEEE10Policy1000EPjSC_NS0_13ScanTileStateIjLb1EEES9_NS1_10InputValueIjSC_EEjjLb0EjEEvT0_T1_T2_iT3_T4_T5_E12temp_storage+33792];
	setp.ge.s32 	%p82, %r87, %r238;
	cvt.u64.u32 	%rd35, %r87;
	mov.u32 	%r570, %ctaid.x;
	add.s32 	%r571, %r984, %r570;
	mul.lo.s32 	%r572, %r571, 8448;
	cvt.u64.u32 	%rd36, %r572;
	add.s64 	%rd37, %rd35, %rd36;
	cvta.to.global.u64 	%rd38, %rd59;
	shl.b64 	%rd39, %rd37, 2;
	add.s64 	%rd12, %rd38, %rd39;
	@%p82 bra 	$L__BB2_101;
	st.global.u32 	[%rd12], %r216;
$L__BB2_101:
	setp.ge.s32 	%p83, %r90, %r238;
	@%p83 bra 	$L__BB2_103;
	st.global.u32 	[%rd12+128], %r217;
$L__BB2_103:
	setp.ge.s32 	%p84, %r93, %r238;
	@%p84 bra 	$L__BB2_105;
	st.global.u32 	[%rd12+256], %r218;
$L__BB2_105:
	setp.ge.s32 	%p85, %r96, %r238;
	@%p85 bra 	$L__BB2_107;
	st.global.u32 	[%rd12+384], %r219;
$L__BB2_107:
	mov.u32 	%r573, %tid.x;
	and.b32  	%r574, %r573, 992;
	mul.lo.s32 	%r575, %r574, 22;
	and.b32  	%r576, %r573, 31;
	or.b32  	%r577, %r575, %r576;
	add.s32 	%r578, %r577, 128;
	setp.ge.s32 	%p86, %r578, %r238;
	@%p86 bra 	$L__BB2_109;
	st.global.u32 	[%rd12+512], %r220;
$L__BB2_109:
	add.s32 	%r584, %r577, 160;
	setp.ge.s32 	%p87, %r584, %r238;
	@%p87 bra 	$L__BB2_111;
	st.global.u32 	[%rd12+640], %r221;
$L__BB2_111:
	setp.ge.s32 	%p88, %r103, %r238;
	@%p88 bra 	$L__BB2_113;
	st.global.u32 	[%rd12+768], %r222;
$L__BB2_113:
	add.s32 	%r590, %r577, 224;
	setp.ge.s32 	%p89, %r590, %r238;
	@%p89 bra 	$L__BB2_115;
	st.global.u32 	[%rd12+896], %r223;
$L__BB2_115:
	setp.ge.s32 	%p90, %r108, %r238;
	@%p90 bra 	$L__BB2_117;
	st.global.u32 	[%rd12+1024], %r224;
$L__BB2_117:
	add.s32 	%r596, %r577, 288;
	setp.ge.s32 	%p91, %r596, %r238;
	@%p91 bra 	$L__BB2_119;
	st.global.u32 	[%rd12+1152], %r225;
$L__BB2_119:
	setp.ge.s32 	%p92, %r113, %r238;
	@%p92 bra 	$L__BB2_121;
	st.global.u32 	[%rd12+1280], %r226;
$L__BB2_121:
	setp.ge.s32 	%p93, %r116, %r238;
	@%p93 bra 	$L__BB2_123;
	st.global.u32 	[%rd12+1408], %r227;
$L__BB2_123:
	setp.ge.s32 	%p94, %r119, %r238;
	@%p94 bra 	$L__BB2_125;
	st.global.u32 	[%rd12+1536], %r228;
$L__BB2_125:
	setp.ge.s32 	%p95, %r122, %r238;
	@%p95 bra 	$L__BB2_127;
	st.global.u32 	[%rd12+1664], %r229;
$L__BB2_127:
	add.s32 	%r602, %r577, 448;
	setp.ge.s32 	%p96, %r602, %r238;
	@%p96 bra 	$L__BB2_129;
	st.global.u32 	[%rd12+1792], %r230;
$L__BB2_129:
	setp.ge.s32 	%p97, %r127, %r238;
	@%p97 bra 	$L__BB2_131;
	st.global.u32 	[%rd12+1920], %r231;
$L__BB2_131:
	add.s32 	%r608, %r577, 512;
	setp.ge.s32 	%p98, %r608, %r238;
	@%p98 bra 	$L__BB2_133;
	st.global.u32 	[%rd12+2048], %r232;
$L__BB2_133:
	add.s32 	%r614, %r577, 544;
	setp.ge.s32 	%p99, %r614, %r238;
	@%p99 bra 	$L__BB2_135;
	st.global.u32 	[%rd12+2176], %r233;
$L__BB2_135:
	setp.ge.s32 	%p100, %r134, %r238;
	@%p100 bra 	$L__BB2_137;
	st.global.u32 	[%rd12+2304], %r234;
$L__BB2_137:
	add.s32 	%r620, %r577, 608;
	setp.ge.s32 	%p101, %r620, %r238;
	@%p101 bra 	$L__BB2_139;
	st.global.u32 	[%rd12+2432], %r235;
$L__BB2_139:
	add.s32 	%r626, %r577, 640;
	setp.ge.s32 	%p102, %r626, %r238;
	@%p102 bra 	$L__BB2_141;
	st.global.u32 	[%rd12+2560], %r236;
$L__BB2_141:
	setp.ge.s32 	%p103, %r141, %r238;
	@%p103 bra 	$L__BB2_143;
	st.global.u32 	[%rd12+2688], %r237;
$L__BB2_143:
	ret;

}


// ===== COMPILED SASS (sm_100) =====

	.target	sm_100

	.elftype	@"ET_EXEC"


//--------------------- .note.nv.tkinfo           --------------------------
	.section	.note.nv.tkinfo,"",@"SHT_NOTE"
	.sectionflags	@"SHF_NOTE_NV_TKINFO"
	.tkinfo
        /*0018*/ 	.word	0x00000002
        /*0030*/ 	.string	""
        /*0030*/ 	.string	"ptxas"
        /*0030*/ 	.string	"Cuda compilation tools, release 13.0, V13.0.88"
        /*0030*/ 	.string	"Build cuda_13.0.r13.0/compiler.36424714_0"
        /*0030*/ 	.string	"-arch sm_100 -m 64 "



//--------------------- .note.nv.cuinfo           --------------------------
	.section	.note.nv.cuinfo,"",@"SHT_NOTE"
	.sectionflags	@"SHF_NOTE_NV_CUINFO"
        /*0018*/ 	.short	0x0002
        /*001a*/ 	.short	0x0064
        /*001c*/ 	.short	0x0082
	.zero		2


//--------------------- .nv.info                  --------------------------
	.section	.nv.info,"",@"SHT_CUDA_INFO"
	.align	4


	//----- nvinfo : EIATTR_REGCOUNT
	.align		4
        /*0000*/ 	.byte	0x04, 0x2f
        /*0002*/ 	.short	(.L_41 - .L_40)
	.align		4
.L_40:
        /*0004*/ 	.word	index@(_ZN3cub18CUB_300001_SM_10006detail11EmptyKernelIvEEvv)
        /*0008*/ 	.word	0x00000004


	//----- nvinfo : EIATTR_FRAME_SIZE
	.align		4
.L_41:
        /*000c*/ 	.byte	0x04, 0x11
        /*000e*/ 	.short	(.L_43 - .L_42)
	.align		4
.L_42:
        /*0010*/ 	.word	index@(_ZN3cub18CUB_300001_SM_10006detail11EmptyKernelIvEEvv)
        /*0014*/ 	.word	0x00000000


	//----- nvinfo : EIATTR_REGCOUNT
	.align		4
.L_43:
        /*0018*/ 	.byte	0x04, 0x2f
        /*001a*/ 	.short	(.L_45 - .L_44)
	.align		4
.L_44:
        /*001c*/ 	.word	index@(_ZN3cub18CUB_300001_SM_10006detail4scan20DeviceScanInitKernelINS0_13ScanTileStateIjLb1EEEEEvT_i)
        /*0020*/ 	.word	0x00000008


	//----- nvinfo : EIATTR_FRAME_SIZE
	.align		4
.L_45:
        /*0024*/ 	.byte	0x04, 0x11
        /*0026*/ 	.short	(.L_47 - .L_46)
	.align		4
.L_46:
        /*0028*/ 	.word	index@(_ZN3cub18CUB_300001_SM_10006detail4scan20DeviceScanInitKernelINS0_13ScanTileStateIjLb1EEEEEvT_i)
        /*002c*/ 	.word	0x00000000


	//----- nvinfo : EIATTR_REGCOUNT
	.align		4
.L_47:
        /*0030*/ 	.byte	0x04, 0x2f
        /*0032*/ 	.short	(.L_49 - .L_48)
	.align		4
.L_48:
        /*0034*/ 	.word	index@(_ZN3cub18CUB_300001_SM_10006detail4scan16DeviceScanKernelINS2_10policy_hubIjjjjN4cuda3std3__44plusIvEEE10Policy1000EPjSC_NS0_13ScanTileStateIjLb1EEES9_NS1_10InputValueIjSC_EEjjLb0EjEEvT0_T1_T2_iT3_T4_T5_)
        /*0038*/ 	.word	0x00000038


	//----- nvinfo : EIATTR_FRAME_SIZE
	.align		4
.L_49:
        /*003c*/ 	.byte	0x04, 0x11
        /*003e*/ 	.short	(.L_51 - .L_50)
	.align		4
.L_50:
        /*0040*/ 	.word	index@(_ZN3cub18CUB_300001_SM_10006detail4scan16DeviceScanKernelINS2_10policy_hubIjjjjN4cuda3std3__44plusIvEEE10Policy1000EPjSC_NS0_13ScanTileStateIjLb1EEES9_NS1_10InputValueIjSC_EEjjLb0EjEEvT0_T1_T2_iT3_T4_T5_)
        /*0044*/ 	.word	0x00000000


	//----- nvinfo : EIATTR_MIN_STACK_SIZE
	.align		4
.L_51:
        /*0048*/ 	.byte	0x04, 0x12
        /*004a*/ 	.short	(.L_53 - .L_52)
	.align		4
.L_52:
        /*004c*/ 	.word	index@(_ZN3cub18CUB_300001_SM_10006detail4scan16DeviceScanKernelINS2_10policy_hubIjjjjN4cuda3std3__44plusIvEEE10Policy1000EPjSC_NS0_13ScanTileStateIjLb1EEES9_NS1_10InputValueIjSC_EEjjLb0EjEEvT0_T1_T2_iT3_T4_T5_)
        /*0050*/ 	.word	0x00000000


	//----- nvinfo : EIATTR_MIN_STACK_SIZE
	.align		4
.L_53:
        /*0054*/ 	.byte	0x04, 0x12
        /*0056*/ 	.short	(.L_55 - .L_54)
	.align		4
.L_54:
        /*0058*/ 	.word	index@(_ZN3cub18CUB_300001_SM_10006detail4scan20DeviceScanInitKernelINS0_13ScanTileStateIjLb1EEEEEvT_i)
        /*005c*/ 	.word	0x00000000


	//----- nvinfo : EIATTR_MIN_STACK_SIZE
	.align		4
.L_55:
        /*0060*/ 	.byte	0x04, 0x12
        /*0062*/ 	.short	(.L_57 - .L_56)
	.align		4
.L_56:
        /*0064*/ 	.word	index@(_ZN3cub18CUB_300001_SM_10006detail11EmptyKernelIvEEvv)
        /*0068*/ 	.word	0x00000000
.L_57:


//--------------------- .nv.compat                --------------------------
	.section	.nv.compat,"",@"SHT_CUDA_COMPAT_INFO"
	.align	4
        /*0000*/ 	.byte	0x02, 0x09, 0x00, 0x00, 0x02, 0x02, 0x01, 0x00, 0x02, 0x05, 0x05, 0x00, 0x03, 0x07, 0x01, 0x01
        /*0010*/ 	.byte	0x02, 0x03, 0x00, 0x00, 0x02, 0x06, 0x01, 0x00, 0x04, 0x0b, 0x08, 0x00, 0x09, 0x00, 0x00, 0x00
        /*0020*/ 	.byte	0x00, 0x00, 0x00, 0x00


//--------------------- .nv.info._ZN3cub18CUB_300001_SM_10006detail4scan16DeviceScanKernelINS2_10policy_hubIjjjjN4cuda3std3__44plusIvEEE10Policy1000EPjSC_NS0_13ScanTileStateIjLb1EEES9_NS1_10InputValueIjSC_EEjjLb0EjEEvT0_T1_T2_iT3_T4_T5_ --------------------------
	.section	.nv.info._ZN3cub18CUB_300001_SM_10006detail4scan16DeviceScanKernelINS2_10policy_hubIjjjjN4cuda3std3__44plusIvEEE10Policy1000EPjSC_NS0_13ScanTileStateIjLb1EEES9_NS1_10InputValueIjSC_EEjjLb0EjEEvT0_T1_T2_iT3_T4_T5_,"",@"SHT_CUDA_INFO"
	.sectionflags	@""
	.align	4


	//----- nvinfo : EIATTR_CUDA_API_VERSION
	.align		4
        /*0000*/ 	.byte	0x04, 0x37
        /*0002*/ 	.short	(.L_59 - .L_58)
.L_58:
        /*0004*/ 	.word	0x00000082


	//----- nvinfo : EIATTR_KPARAM_INFO
	.align		4
.L_59:
        /*0008*/ 	.byte	0x04, 0x17
        /*000a*/ 	.short	(.L_61 - .L_60)
.L_60:
        /*000c*/ 	.word	0x00000000
        /*0010*/ 	.short	0x0006
        /*0012*/ 	.short	0x0030
        /*0014*/ 	.byte	0x00, 0xf0, 0x11, 0x00


	//----- nvinfo : EIATTR_KPARAM_INFO
	.align		4
.L_61:
        /*0018*/ 	.byte	0x04, 0x17
        /*001a*/ 	.short	(.L_63 - .L_62)
.L_62:
        /*001c*/ 	.word	0x00000000
        /*0020*/ 	.short	0x0005
        /*0022*/ 	.short	0x0020
        /*0024*/ 	.byte	0x00, 0xf0, 0x41, 0x00


	//----- nvinfo : EIATTR_KPARAM_INFO
	.align		4
.L_63:
        /*0028*/ 	.byte	0x04, 0x17
        /*002a*/ 	.short	(.L_65 - .L_64)
.L_64:
        /*002c*/ 	.word	0x00000000
        /*0030*/ 	.short	0x0004
        /*0032*/ 	.short	0x001c
        /*0034*/ 	.byte	0x00, 0xf0, 0x05, 0x00


	//----- nvinfo : EIATTR_KPARAM_INFO
	.align		4
.L_65:
        /*0038*/ 	.byte	0x04, 0x17
        /*003a*/ 	.short	(.L_67 - .L_66)
.L_66:
        /*003c*/ 	.word	0x00000000
        /*0040*/ 	.short	0x0003
        /*0042*/ 	.short	0x0018
        /*0044*/ 	.byte	0x00, 0xf0, 0x11, 0x00


	//----- nvinfo : EIATTR_KPARAM_INFO
	.align		4
.L_67:
        /*0048*/ 	.byte	0x04, 0x17
        /*004a*/ 	.short	(.L_69 - .L_68)
.L_68:
        /*004c*/ 	.word	0x00000000
        /*0050*/ 	.short	0x0002
        /*0052*/ 	.short	0x0010
        /*0054*/ 	.byte	0x00, 0xf0, 0x21, 0x00


	//----- nvinfo : EIATTR_KPARAM_INFO
	.align		4
.L_69:
        /*0058*/ 	.byte	0x04, 0x17
        /*005a*/ 	.short	(.L_71 - .L_70)
.L_70:
        /*005c*/ 	.word	0x00000000
        /*0060*/ 	.short	0x0001
        /*0062*/ 	.short	0x0008
        /*0064*/ 	.byte	0x00, 0xf5, 0x21, 0x00


	//----- nvinfo : EIATTR_KPARAM_INFO
	.align		4
.L_71:
        /*0068*/ 	.byte	0x04, 0x17
        /*006a*/ 	.short	(.L_73 - .L_72)
.L_72:
        /*006c*/ 	.word	0x00000000
        /*0070*/ 	.short	0x0000
        /*0072*/ 	.short	0x0000
        /*0074*/ 	.byte	0x00, 0xf5, 0x21, 0x00


	//----- nvinfo : EIATTR_SPARSE_MMA_MASK
	.align		4
.L_73:
        /*0078*/ 	.byte	0x03, 0x50
        /*007a*/ 	.short	0x0000


	//----- nvinfo : EIATTR_MAXREG_COUNT
	.align		4
        /*007c*/ 	.byte	0x03, 0x1b
        /*007e*/ 	.short	0x00a8


	//----- nvinfo : EIATTR_NUM_BARRIERS
	.align		4
        /*0080*/ 	.byte	0x02, 0x4c
        /*0082*/ 	.byte	0x01
	.zero		1


	//----- nvinfo : EIATTR_MERCURY_ISA_VERSION
	.align		4
        /*0084*/ 	.byte	0x03, 0x5f
        /*0086*/ 	.short	0x0101


	//----- nvinfo : EIATTR_UNUSED_LOAD_BYTE_OFFSET
	.align		4
        /*0088*/ 	.byte	0x04, 0x44
        /*008a*/ 	.short	(.L_75 - .L_74)


	//   ....[0]....
.L_74:
        /*008c*/ 	.word	0x000029f0
        /*0090*/ 	.word	0x00000fff


	//----- nvinfo : EIATTR_COOP_GROUP_MASK_REGIDS
	.align		4
.L_75:
        /*0094*/ 	.byte	0x04, 0x29
        /*0096*/ 	.short	(.L_77 - .L_76)


	//   ....[0]....
.L_76:
        /*0098*/ 	.word	0xffffffff


	//   ....[1]....
        /*009c*/ 	.word	0xffffffff


	//   ....[2]....
        /*00a0*/ 	.word	0xffffffff


	//   ....[3]....
        /*00a4*/ 	.word	0xffffffff


	//   ....[4]....
        /*00a8*/ 	.word	0xffffffff


	//   ....[5]....
        /*00ac*/ 	.word	0xffffffff


	//   ....[6]....
        /*00b0*/ 	.word	0xffffffff


	//   ....[7]....
        /*00b4*/ 	.word	0xffffffff


	//   ....[8]....
        /*00b8*/ 	.word	0xffffffff


	//   ....[9]....
        /*00bc*/ 	.word	0xffffffff


	//   ....[10]....
        /*00c0*/ 	.word	0xffffffff


	//   ....[11]....
        /*00c4*/ 	.word	0xffffffff


	//   ....[12]....
        /*00c8*/ 	.word	0xffffffff


	//   ....[13]....
        /*00cc*/ 	.word	0xffffffff


	//   ....[14]....
        /*00d0*/ 	.word	0xffffffff


	//   ....[15]....
        /*00d4*/ 	.word	0xffffffff


	//   ....[16]....
        /*00d8*/ 	.word	0xffffffff


	//   ....[17]....
        /*00dc*/ 	.word	0xffffffff


	//   ....[18]....
        /*00e0*/ 	.word	0xffffffff


	//   ....[19]....
        /*00e4*/ 	.word	0xffffffff


	//   ....[20]....
        /*00e8*/ 	.word	0xffffffff


	//   ....[21]....
        /*00ec*/ 	.word	0xffffffff


	//   ....[22]....
        /*00f0*/ 	.word	0xffffffff


	//   ....[23]....
        /*00f4*/ 	.word	0xffffffff


	//   ....[24]....
        /*00f8*/ 	.word	0xffffffff


	//   ....[25]....
        /*00fc*/ 	.word	0xffffffff


	//   ....[26]....
        /*0100*/ 	.word	0xffffffff


	//   ....[27]....
        /*0104*/ 	.word	0xffffffff


	//   ....[28]....
        /*0108*/ 	.word	0xffffffff


	//   ....[29]....
        /*010c*/ 	.word	0xffffffff


	//   ....[30]....
        /*0110*/ 	.word	0xffffffff


	//   ....[31]....
        /*0114*/ 	.word	0xffffffff


	//   ....[32]....
        /*0118*/ 	.word	0xffffffff


	//   ....[33]....
        /*011c*/ 	.word	0xffffffff


	//   ....[34]....
        /*0120*/ 	.word	0xffffffff


	//   ....[35]....
        /*0124*/ 	.word	0xffffffff


	//   ....[36]....
        /*0128*/ 	.word	0xffffffff


	//   ....[37]....
        /*012c*/ 	.word	0xffffffff


	//   ....[38]....
        /*0130*/ 	.word	0xffffffff


	//   ....[39]....
        /*0134*/ 	.word	0xffffffff


	//   ....[40]....
        /*0138*/ 	.word	0xffffffff


	//   ....[41]....
        /*013c*/ 	.word	0xffffffff


	//   ....[42]....
        /*0140*/ 	.word	0xffffffff


	//   ....[43]....
        /*0144*/ 	.word	0xffffffff


	//   ....[44]....
        /*0148*/ 	.word	0xffffffff


	//   ....[45]....
        /*014c*/ 	.word	0xffffffff


	//   ....[46]....
        /*0150*/ 	.word	0xffffffff


	//   ....[47]....
        /*0154*/ 	.word	0xffffffff


	//   ....[48]....
        /*0158*/ 	.word	0xffffffff


	//   ....[49]....
        /*015c*/ 	.word	0xffffffff


	//   ....[50]....
        /*0160*/ 	.word	0xffffffff


	//   ....[51]....
        /*0164*/ 	.word	0xffffffff


	//   ....[52]....
        /*0168*/ 	.word	0xffffffff


	//   ....[53]....
        /*016c*/ 	.word	0xffffffff


	//   ....[54]....
        /*0170*/ 	.word	0xffffffff


	//   ....[55]....
        /*0174*/ 	.word	0xffffffff


	//   ....[56]....
        /*0178*/ 	.word	0xffffffff


	//   ....[57]....
        /*017c*/ 	.word	0xffffffff


	//   ....[58]....
        /*0180*/ 	.word	0xffffffff


	//   ....[59]....
        /*0184*/ 	.word	0xffffffff


	//   ....[60]....
        /*0188*/ 	.word	0x05000013


	//   ....[61]....
        /*018c*/ 	.word	0x05000013


	//   ....[62]....
        /*0190*/ 	.word	0x05000013


	//   ....[63]....
        /*0194*/ 	.word	0x05000013


	//   ....[64]....
        /*0198*/ 	.word	0x05000013


	//   ....[65]....
        /*019c*/ 	.word	0x05000013


	//   ....[66]....
        /*01a0*/ 	.word	0x05000013


	//   ....[67]....
        /*01a4*/ 	.word	0x05000013


	//   ....[68]....
        /*01a8*/ 	.word	0x05000013


	//   ....[69]....
        /*01ac*/ 	.word	0x05000013


	//   ....[70]....
        /*01b0*/ 	.word	0x05000013


	//   ....[71]....
        /*01b4*/ 	.word	0x05000013


	//   ....[72]....
        /*01b8*/ 	.word	0x05000013


	//   ....[73]....
        /*01bc*/ 	.word	0x05000013


	//   ....[74]....
        /*01c0*/ 	.word	0x05000013


	//   ....[75]....
        /*01c4*/ 	.word	0x05000013


	//   ....[76]....
        /*01c8*/ 	.word	0x05000013


	//   ....[77]....
        /*01cc*/ 	.word	0x05000013


	//   ....[78]....
        /*01d0*/ 	.word	0x05000013


	//   ....[79]....
        /*01d4*/ 	.word	0x05000013


	//   ....[80]....
        /*01d8*/ 	.word	0x05000013


	//   ....[81]....
        /*01dc*/ 	.word	0x05000013


	//   ....[82]....
        /*01e0*/ 	.word	0x05000013


	//   ....[83]....
        /*01e4*/ 	.word	0x05000013


	//   ....[84]....
        /*01e8*/ 	.word	0x05000013


	//   ....[85]....
        /*01ec*/ 	.word	0x05000013


	//   ....[86]....
        /*01f0*/ 	.word	0x05000013


	//   ....[87]....
        /*01f4*/ 	.word	0x05000013


	//   ....[88]....
        /*01f8*/ 	.word	0x05000013


	//   ....[89]....
        /*01fc*/ 	.word	0x05000013


	//   ....[90]....
        /*0200*/ 	.word	0x05000013


	//   ....[91]....
        /*0204*/ 	.word	0x05000013


	//   ....[92]....
        /*0208*/ 	.word	0x05000013


	//   ....[93]....
        /*020c*/ 	.word	0x05000013


	//   ....[94]....
        /*0210*/ 	.word	0x05000013


	//   ....[95]....
        /*0214*/ 	.word	0x05000013


	//----- nvinfo : EIATTR_COOP_GROUP_INSTR_OFFSETS
	.align		4
.L_77:
        /*0218*/ 	.byte	0x04, 0x28
        /*021a*/ 	.short	(.L_79 - .L_78)


	//   ....[0]....
.L_78:
        /*021c*/ 	.word	0x00000510


	//   ....[1]....
        /*0220*/ 	.word	0x000006d0


	//   ....[2]....
        /*0224*/ 	.word	0x000006f0


	//   ....[3]....
        /*0228*/ 	.word	0x00000710


	//   ....[4]....
        /*022c*/ 	.word	0x00000730


	//   ....[5]....
        /*0230*/ 	.word	0x00000750


	//   ....[6]....
        /*0234*/ 	.word	0x00000b40


	//   ....[7]....
        /*0238*/ 	.word	0x00000b60


	//   ....[8]....
        /*023c*/ 	.word	0x00000b80


	//   ....[9]....
        /*0240*/ 	.word	0x00000ba0


	//   ....[10]....
        /*0244*/ 	.word	0x00000bc0


	//   ....[11]....
        /*0248*/ 	.word	0x00000f70


	//   ....[12]....
        /*024c*/ 	.word	0x00001140


	//   ....[13]....
        /*0250*/ 	.word	0x000011a0


	//   ....[14]....
        /*0254*/ 	.word	0x00001250


	//   ....[15]....
        /*0258*/ 	.word	0x000012a0


	//   ....[16]....
        /*025c*/ 	.word	0x000012f0


	//   ....[17]....
        /*0260*/ 	.word	0x00001340


	//   ....[18]....
        /*0264*/ 	.word	0x00001380


	//   ....[19]....
        /*0268*/ 	.word	0x00001390


	//   ....[20]....
        /*026c*/ 	.word	0x00001470


	//   ....[21]....
        /*0270*/ 	.word	0x00001640


	//   ....[22]....
        /*0274*/ 	.word	0x00001690


	//   ....[23]....
        /*0278*/ 	.word	0x000016f0


	//   ....[24]....
        /*027c*/ 	.word	0x00001750


	//   ....[25]....
        /*0280*/ 	.word	0x00001790


	//   ....[26]....
        /*0284*/ 	.word	0x000017d0


	//   ....[27]....
        /*0288*/ 	.word	0x00001810


	//   ....[28]....
        /*028c*/ 	.word	0x00001820


	//   ....[29]....
        /*0290*/ 	.word	0x00001c30


	//   ....[30]....
        /*0294*/ 	.word	0x00002710


	//   ....[31]....
        /*0298*/ 	.word	0x000028d0


	//   ....[32]....
        /*029c*/ 	.word	0x000028f0


	//   ....[33]....
        /*02a0*/ 	.word	0x00002910


	//   ....[34]....
        /*02a4*/ 	.word	0x00002930


	//   ....[35]....
        /*02a8*/ 	.word	0x00002950


	//   ....[36]....
        /*02ac*/ 	.word	0x00002ce0


	//   ....[37]....
        /*02b0*/ 	.word	0x00002d00


	//   ....[38]....
        /*02b4*/ 	.word	0x00002d20


	//   ....[39]....
        /*02b8*/ 	.word	0x00002d40


	//   ....[40]....
        /*02bc*/ 	.word	0x00002d60


	//   ....[41]....
        /*02c0*/ 	.word	0x00003120


	//   ....[42]....
        /*02c4*/ 	.word	0x000032f0


	//   ....[43]....
        /*02c8*/ 	.word	0x00003350


	//   ....[44]....
        /*02cc*/ 	.word	0x000033c0


	//   ....[45]....
        /*02d0*/ 	.word	0x00003430


	//   ....[46]....
        /*02d4*/ 	.word	0x00003480


	//   ....[47]....
        /*02d8*/ 	.word	0x000034d0


	//   ....[48]....
        /*02dc*/ 	.word	0x00003530


	//   ....[49]....
        /*02e0*/ 	.word	0x00003540


	//   ....[50]....
        /*02e4*/ 	.word	0x00003620


	//   ....[51]....
        /*02e8*/ 	.word	0x000037f0


	//   ....[52]....
        /*02ec*/ 	.word	0x00003840


	//   ....[53]....
        /*02f0*/ 	.word	0x000038b0


	//   ....[54]....
        /*02f4*/ 	.word	0x00003910


	//   ....[55]....
        /*02f8*/ 	.word	0x00003960


	//   ....[56]....
        /*02fc*/ 	.word	0x000039c0


	//   ....[57]....
        /*0300*/ 	.word	0x00003a00


	//   ....[58]....
        /*0304*/ 	.word	0x00003a10


	//   ....[59]....
        /*0308*/ 	.word	0x00003e90


	//   ....[60]....
        /*030c*/ 	.word	0x000044a0


	//   ....[61]....
        /*0310*/ 	.word	0x00004520


	//   ....[62]....
        /*0314*/ 	.word	0x000045b0


	//   ....[63]....
        /*0318*/ 	.word	0x000046b0


	//   ....[64]....
        /*031c*/ 	.word	0x00004750


	//   ....[65]....
        /*0320*/ 	.word	0x000047e0


	//   ....[66]....
        /*0324*/ 	.word	0x00004860


	//   ....[67]....
        /*0328*/ 	.word	0x000048e0


	//   ....[68]....
        /*032c*/ 	.word	0x00004910


	//   ....[69]....
        /*0330*/ 	.word	0x000049b0


	//   ....[70]....
        /*0334*/ 	.word	0x00004a30


	//   ....[71]....
        /*0338*/ 	.word	0x00004ab0


	//   ....[72]....
        /*033c*/ 	.word	0x00004b70


	//   ....[73]....
        /*0340*/ 	.word	0x00004c00


	//   ....[74]....
        /*0344*/ 	.word	0x00004c80


	//   ....[75]....
        /*0348*/ 	.word	0x00004d00


	//   ....[76]....
        /*034c*/ 	.word	0x00004d80


	//   ....[77]....
        /*0350*/ 	.word	0x00004db0


	//   ....[78]....
        /*0354*/ 	.word	0x00004e50


	//   ....[79]....
        /*0358*/ 	.word	0x00004ed0


	//   ....[80]....
        /*035c*/ 	.word	0x00004f60


	//   ....[81]....
        /*0360*/ 	.word	0x00005030


	//   ....[82]....
        /*0364*/ 	.word	0x000050d0


	//   ....[83]....
        /*0368*/ 	.word	0x00005160


	//   ....[84]....
        /*036c*/ 	.word	0x000051e0


	//   ....[85]....
        /*0370*/ 	.word	0x00005280


	//   ....[86]....
        /*0374*/ 	.word	0x000052b0


	//   ....[87]....
        /*0378*/ 	.word	0x00005370


	//   ....[88]....
        /*037c*/ 	.word	0x000053f0


	//   ....[89]....
        /*0380*/ 	.word	0x00005470


	//   ....[90]....
        /*0384*/ 	.word	0x00005530


	//   ....[91]....
        /*0388*/ 	.word	0x000055d0


	//   ....[92]....
        /*038c*/ 	.word	0x00005660


	//   ....[93]....
        /*0390*/ 	.word	0x000056f0


	//   ....[94]....
        /*0394*/ 	.word	0x00005760


	//   ....[95]....
        /*0398*/ 	.word	0x000057e0


	//----- nvinfo : EIATTR_VRC_CTA_INIT_COUNT
	.align		4
.L_79:
        /*039c*/ 	.byte	0x02, 0x4a
	.zero		1
	.zero		1


	//----- nvinfo : EIATTR_EXIT_INSTR_OFFSETS
	.align		4
        /*03a0*/ 	.byte	0x04, 0x1c
        /*03a2*/ 	.short	(.L_81 - .L_80)


	//   ....[0]....
.L_80:
        /*03a4*/ 	.word	0x00001f00


	//   ....[1]....
        /*03a8*/ 	.word	0x00001f20


	//   ....[2]....
        /*03ac*/ 	.word	0x00004430


	//   ....[3]....
        /*03b0*/ 	.word	0x00004450


	//----- nvinfo : EIATTR_MAX_THREADS
	.align		4
.L_81:
        /*03b4*/ 	.byte	0x04, 0x05
        /*03b6*/ 	.short	(.L_83 - .L_82)
.L_82:
        /*03b8*/ 	.word	0x00000180
        /*03bc*/ 	.word	0x00000001
        /*03c0*/ 	.word	0x00000001


	//----- nvinfo : EIATTR_CRS_STACK_SIZE
	.align		4
.L_83:
        /*03c4*/ 	.byte	0x04, 0x1e
        /*03c6*/ 	.short	(.L_85 - .L_84)
.L_84:
        /*03c8*/ 	.word	0x00000000


	//----- nvinfo : EIATTR_CBANK_PARAM_SIZE
	.align		4
.L_85:
        /*03cc*/ 	.byte	0x03, 0x19
        /*03ce*/ 	.short	0x0034


	//----- nvinfo : EIATTR_PARAM_CBANK
	.align		4
        /*03d0*/ 	.byte	0x04, 0x0a
        /*03d2*/ 	.short	(.L_87 - .L_86)
	.align		4
.L_86:
        /*03d4*/ 	.word	index@(.nv.constant0._ZN3cub18CUB_300001_SM_10006detail4scan16DeviceScanKernelINS2_10policy_hubIjjjjN4cuda3std3__44plusIvEEE10Policy1000EPjSC_NS0_13ScanTileStateIjLb1EEES9_NS1_10InputValueIjSC_EEjjLb0EjEEvT0_T1_T2_iT3_T4_T5_)
        /*03d8*/ 	.short	0x0380
        /*03da*/ 	.short	0x0034


	//----- nvinfo : EIATTR_SW_WAR
	.align		4
.L_87:
        /*03dc*/ 	.byte	0x04, 0x36
        /*03de*/ 	.short	(.L_89 - .L_88)
.L_88:
        /*03e0*/ 	.word	0x00000008
.L_89:


//--------------------- .nv.info._ZN3cub18CUB_300001_SM_10006detail4scan20DeviceScanInitKernelINS0_13ScanTileStateIjLb1EEEEEvT_i --------------------------
	.section	.nv.info._ZN3cub18CUB_300001_SM_10006detail4scan20DeviceScanInitKernelINS0_13ScanTileStateIjLb1EEEEEvT_i,"",@"SHT_CUDA_INFO"
	.sectionflags	@""
	.align	4


	//----- nvinfo : EIATTR_CUDA_API_VERSION
	.align		4
        /*0000*/ 	.byte	0x04, 0x37
        /*0002*/ 	.short	(.L_91 - .L_90)
.L_90:
        /*0004*/ 	.word	0x00000082


	//----- nvinfo : EIATTR_KPARAM_INFO
	.align		4
.L_91:
        /*0008*/ 	.byte	0x04, 0x17
        /*000a*/ 	.short	(.L_93 - .L_92)
.L_92:
        /*000c*/ 	.word	0x00000000
        /*0010*/ 	.short	0x0001
        /*0012*/ 	.short	0x0008
        /*0014*/ 	.byte	0x00, 0xf0, 0x11, 0x00


	//----- nvinfo : EIATTR_KPARAM_INFO
	.align		4
.L_93:
        /*0018*/ 	.byte	0x04, 0x17
        /*001a*/ 	.short	(.L_95 - .L_94)
.L_94:
        /*001c*/ 	.word	0x00000000
        /*0020*/ 	.short	0x0000
        /*0022*/ 	.short	0x0000
        /*0024*/ 	.byte	0x00, 0xf0, 0x21, 0x00


	//----- nvinfo : EIATTR_SPARSE_MMA_MASK
	.align		4
.L_95:
        /*0028*/ 	.byte	0x03, 0x50
        /*002a*/ 	.short	0x0000


	//----- nvinfo : EIATTR_MAXREG_COUNT
	.align		4
        /*002c*/ 	.byte	0x03, 0x1b
        /*002e*/ 	.short	0x00ff


	//----- nvinfo : EIATTR_MERCURY_ISA_VERSION
	.align		4
        /*0030*/ 	.byte	0x03, 0x5f
        /*0032*/ 	.short	0x0101


	//----- nvinfo : EIATTR_VRC_CTA_INIT_COUNT
	.align		4
        /*0034*/ 	.byte	0x02, 0x4a
	.zero		1
	.zero		1


	//----- nvinfo : EIATTR_EXIT_INSTR_OFFSETS
	.align		4
        /*0038*/ 	.byte	0x04, 0x1c
        /*003a*/ 	.short	(.L_97 - .L_96)


	//   ....[0]....
.L_96:
        /*003c*/ 	.word	0x000000f0


	//   ....[1]....
        /*0040*/ 	.word	0x00000130


	//----- nvinfo : EIATTR_CBANK_PARAM_SIZE
	.align		4
.L_97:
        /*0044*/ 	.byte	0x03, 0x19
        /*0046*/ 	.short	0x000c


	//----- nvinfo : EIATTR_PARAM_CBANK
	.align		4
        /*0048*/ 	.byte	0x04, 0x0a
        /*004a*/ 	.short	(.L_99 - .L_98)
	.align		4
.L_98:
        /*004c*/ 	.word	index@(.nv.constant0._ZN3cub18CUB_300001_SM_10006detail4scan20DeviceScanInitKernelINS0_13ScanTileStateIjLb1EEEEEvT_i)
        /*0050*/ 	.short	0x0380
        /*0052*/ 	.short	0x000c


	//----- nvinfo : EIATTR_SW_WAR
	.align		4
.L_99:
        /*0054*/ 	.byte	0x04, 0x36
        /*0056*/ 	.short	(.L_101 - .L_100)
.L_100:
        /*0058*/ 	.word	0x00000008
.L_101:


//--------------------- .nv.info._ZN3cub18CUB_300001_SM_10006detail11EmptyKernelIvEEvv --------------------------
	.section	.nv.info._ZN3cub18CUB_300001_SM_10006detail11EmptyKernelIvEEvv,"",@"SHT_CUDA_INFO"
	.sectionflags	@""
	.align	4


	//----- nvinfo : EIATTR_CUDA_API_VERSION
	.align		4
        /*0000*/ 	.byte	0x04, 0x37
        /*0002*/ 	.short	(.L_103 - .L_102)
.L_102:
        /*0004*/ 	.word	0x00000082


	//----- nvinfo : EIATTR_SPARSE_MMA_MASK
	.align		4
.L_103:
        /*0008*/ 	.byte	0x03, 0x50
        /*000a*/ 	.short	0x0000


	//----- nvinfo : EIATTR_MAXREG_COUNT
	.align		4
        /*000c*/ 	.byte	0x03, 0x1b
        /*000e*/ 	.short	0x00ff


	//----- nvinfo : EIATTR_MERCURY_ISA_VERSION
	.align		4
        /*0010*/ 	.byte	0x03, 0x5f
        /*0012*/ 	.short	0x0101


	//----- nvinfo : EIATTR_VRC_CTA_INIT_COUNT
	.align		4
        /*0014*/ 	.byte	0x02, 0x4a
	.zero		1
	.zero		1


	//----- nvinfo : EIATTR_EXIT_INSTR_OFFSETS
	.align		4
        /*0018*/ 	.byte	0x04, 0x1c
        /*001a*/ 	.short	(.L_105 - .L_104)


	//   ....[0]....
.L_104:
        /*001c*/ 	.word	0x00000010


	//----- nvinfo : EIATTR_SW_WAR
	.align		4
.L_105:
        /*0020*/ 	.byte	0x04, 0x36
        /*0022*/ 	.short	(.L_107 - .L_106)
.L_106:
        /*0024*/ 	.word	0x00000008
.L_107:


//--------------------- .nv.callgraph             --------------------------
	.section	.nv.callgraph,"",@"SHT_CUDA_CALLGRAPH"
	.align	4
	.sectionentsize	8
	.align		4
        /*0000*/ 	.word	0x00000000
	.align		4
        /*0004*/ 	.word	0xffffffff
	.align		4
        /*0008*/ 	.word	0x00000000
	.align		4
        /*000c*/ 	.word	0xfffffffe
	.align		4
        /*0010*/ 	.word	0x00000000
	.align		4
        /*0014*/ 	.word	0xfffffffd
	.align		4
        /*0018*/ 	.word	0x00000000
	.align		4
        /*001c*/ 	.word	0xfffffffc


//--------------------- .nv.constant4             --------------------------
	.section	.nv.constant4,"a",@progbits
	.align	8
	.align		8
.nv.constant4:
        /*0000*/ 	.dword	_ZN34_INTERNAL_49cd674b_4_k_cu_26f2d4164cuda3std3__45__cpo5beginE
	.align		8
        /*0008*/ 	.dword	_ZN34_INTERNAL_49cd674b_4_k_cu_26f2d4164cuda3std3__45__cpo3endE
	.align		8
        /*0010*/ 	.dword	_ZN34_INTERNAL_49cd674b_4_k_cu_26f2d4164cuda3std3__45__cpo6cbeginE
	.align		8
        /*0018*/ 	.dword	_ZN34_INTERNAL_49cd674b_4_k_cu_26f2d4164cuda3std3__45__cpo4cendE
	.align		8
        /*0020*/ 	.dword	_ZN34_INTERNAL_49cd674b_4_k_cu_26f2d4164cuda3std3__45__cpo6rbeginE
	.align		8
        /*0028*/ 	.dword	_ZN34_INTERNAL_49cd674b_4_k_cu_26f2d4164cuda3std3__45__cpo4rendE
	.align		8
        /*0030*/ 	.dword	_ZN34_INTERNAL_49cd674b_4_k_cu_26f2d4164cuda3std3__45__cpo7crbeginE
	.align		8
        /*0038*/ 	.dword	_ZN34_INTERNAL_49cd674b_4_k_cu_26f2d4164cuda3std3__45__cpo5crendE
	.align		8
        /*0040*/ 	.dword	_ZN34_INTERNAL_49cd674b_4_k_cu_26f2d4164cuda3std3__436_GLOBAL__N__49cd674b_4_k_cu_26f2d4166ignoreE
	.align		8
        /*0048*/ 	.dword	_ZN34_INTERNAL_49cd674b_4_k_cu_26f2d4164cuda3std3__419piecewise_constructE
	.align		8
        /*0050*/ 	.dword	_ZN34_INTERNAL_49cd674b_4_k_cu_26f2d4164cuda3std3__48in_placeE
	.align		8
        /*0058*/ 	.dword	_ZN34_INTERNAL_49cd674b_4_k_cu_26f2d4164cuda3std3__420unreachable_sentinelE
	.align		8
        /*0060*/ 	.dword	_ZN34_INTERNAL_49cd674b_4_k_cu_26f2d4164cuda3std3__47nulloptE
	.align		8
        /*0068*/ 	.dword	_ZN34_INTERNAL_49cd674b_4_k_cu_26f2d4164cuda3std3__48unexpectE
	.align		8
        /*0070*/ 	.dword	_ZN34_INTERNAL_49cd674b_4_k_cu_26f2d4164cuda3std6ranges3__45__cpo4swapE
	.align		8
        /*0078*/ 	.dword	_ZN34_INTERNAL_49cd674b_4_k_cu_26f2d4164cuda3std6ranges3__45__cpo9iter_moveE
	.align		8
        /*0080*/ 	.dword	_ZN34_INTERNAL_49cd674b_4_k_cu_26f2d4164cuda3std6ranges3__45__cpo5beginE
	.align		8
        /*0088*/ 	.dword	_ZN34_INTERNAL_49cd674b_4_k_cu_26f2d4164cuda3std6ranges3__45__cpo3endE
	.align		8
        /*0090*/ 	.dword	_ZN34_INTERNAL_49cd674b_4_k_cu_26f2d4164cuda3std6ranges3__45__cpo6cbeginE
	.align		8
        /*0098*/ 	.dword	_ZN34_INTERNAL_49cd674b_4_k_cu_26f2d4164cuda3std6ranges3__45__cpo4cendE
	.align		8
        /*00a0*/ 	.dword	_ZN34_INTERNAL_49cd674b_4_k_cu_26f2d4164cuda3std6ranges3__45__cpo7advanceE
	.align		8
        /*00a8*/ 	.dword	_ZN34_INTERNAL_49cd674b_4_k_cu_26f2d4164cuda3std6ranges3__45__cpo9iter_swapE
	.align		8
        /*00b0*/ 	.dword	_ZN34_INTERNAL_49cd674b_4_k_cu_26f2d4164cuda3std6ranges3__45__cpo4nextE
	.align		8
        /*00b8*/ 	.dword	_ZN34_INTERNAL_49cd674b_4_k_cu_26f2d4164cuda3std6ranges3__45__cpo4prevE
	.align		8
        /*00c0*/ 	.dword	_ZN34_INTERNAL_49cd674b_4_k_cu_26f2d4164cuda3std6ranges3__45__cpo4dataE
	.align		8
        /*00c8*/ 	.dword	_ZN34_INTERNAL_49cd674b_4_k_cu_26f2d4164cuda3std6ranges3__45__cpo5cdataE
	.align		8
        /*00d0*/ 	.dword	_ZN34_INTERNAL_49cd674b_4_k_cu_26f2d4164cuda3std6ranges3__45__cpo4sizeE
	.align		8
        /*00d8*/ 	.dword	_ZN34_INTERNAL_49cd674b_4_k_cu_26f2d4164cuda3std6ranges3__45__cpo5ssizeE
	.align		8
        /*00e0*/ 	.dword	_ZN34_INTERNAL_49cd674b_4_k_cu_26f2d4164cuda3std6ranges3__45__cpo8distanceE
	.align		8
        /*00e8*/ 	.dword	_ZN34_INTERNAL_49cd674b_4_k_cu_26f2d4166thrust24THRUST_300001_SM_1000_NS6system6detail10sequential3seqE
	.align		8
        /*00f0*/ 	.dword	_ZN34_INTERNAL_49cd674b_4_k_cu_26f2d4166thrust24THRUST_300001_SM_1000_NS12placeholders2_1E
	.align		8
        /*00f8*/ 	.dword	_ZN34_INTERNAL_49cd674b_4_k_cu_26f2d4166thrust24THRUST_300001_SM_1000_NS12placeholders2_2E
	.align		8
        /*0100*/ 	.dword	_ZN34_INTERNAL_49cd674b_4_k_cu_26f2d4166thrust24THRUST_300001_SM_1000_NS12placeholders2_3E
	.align		8
        /*0108*/ 	.dword	_ZN34_INTERNAL_49cd674b_4_k_cu_26f2d4166thrust24THRUST_300001_SM_1000_NS12placeholders2_4E
	.align		8
        /*0110*/ 	.dword	_ZN34_INTERNAL_49cd674b_4_k_cu_26f2d4166thrust24THRUST_300001_SM_1000_NS12placeholders2_5E
	.align		8
        /*0118*/ 	.dword	_ZN34_INTERNAL_49cd674b_4_k_cu_26f2d4166thrust24THRUST_300001_SM_1000_NS12placeholders2_6E
	.align		8
        /*0120*/ 	.dword	_ZN34_INTERNAL_49cd674b_4_k_cu_26f2d4166thrust24THRUST_300001_SM_1000_NS12placeholders2_7E
	.align		8
        /*0128*/ 	.dword	_ZN34_INTERNAL_49cd674b_4_k_cu_26f2d4166thrust24THRUST_300001_SM_1000_NS12placeholders2_8E
	.align		8
        /*0130*/ 	.dword	_ZN34_INTERNAL_49cd674b_4_k_cu_26f2d4166thrust24THRUST_300001_SM_1000_NS12placeholders2_9E
	.align		8
        /*0138*/ 	.dword	_ZN34_INTERNAL_49cd674b_4_k_cu_26f2d4166thrust24THRUST_300001_SM_1000_NS12placeholders3_10E


//--------------------- .text._ZN3cub18CUB_300001_SM_10006detail4scan16DeviceScanKernelINS2_10policy_hubIjjjjN4cuda3std3__44plusIvEEE10Policy1000EPjSC_NS0_13ScanTileStateIjLb1EEES9_NS1_10InputValueIjSC_EEjjLb0EjEEvT0_T1_T2_iT3_T4_T5_ --------------------------
	.section	.text._ZN3cub18CUB_300001_SM_10006detail4scan16DeviceScanKernelINS2_10policy_hubIjjjjN4cuda3std3__44plusIvEEE10Policy1000EPjSC_NS0_13ScanTileStateIjLb1EEES9_NS1_10InputValueIjSC_EEjjLb0EjEEvT0_T1_T2_iT3_T4_T5_,"ax",@progbits
	.align	128
        .global         _ZN3cub18CUB_300001_SM_10006detail4scan16DeviceScanKernelINS2_10policy_hubIjjjjN4cuda3std3__44plusIvEEE10Policy1000EPjSC_NS0_13ScanTileStateIjLb1EEES9_NS1_10InputValueIjSC_EEjjLb0EjEEvT0_T1_T2_iT3_T4_T5_
        .type           _ZN3cub18CUB_300001_SM_10006detail4scan16DeviceScanKernelINS2_10policy_hubIjjjjN4cuda3std3__44plusIvEEE10Policy1000EPjSC_NS0_13ScanTileStateIjLb1EEES9_NS1_10InputValueIjSC_EEjjLb0EjEEvT0_T1_T2_iT3_T4_T5_,@function
        .size           _ZN3cub18CUB_300001_SM_10006detail4scan16DeviceScanKernelINS2_10policy_hubIjjjjN4cuda3std3__44plusIvEEE10Policy1000EPjSC_NS0_13ScanTileStateIjLb1EEES9_NS1_10InputValueIjSC_EEjjLb0EjEEvT0_T1_T2_iT3_T4_T5_,(.L_x_95 - _ZN3cub18CUB_300001_SM_10006detail4scan16DeviceScanKernelINS2_10policy_hubIjjjjN4cuda3std3__44plusIvEEE10Policy1000EPjSC_NS0_13ScanTileStateIjLb1EEES9_NS1_10InputValueIjSC_EEjjLb0EjEEvT0_T1_T2_iT3_T4_T5_)
        .other          _ZN3cub18CUB_300001_SM_10006detail4scan16DeviceScanKernelINS2_10policy_hubIjjjjN4cuda3std3__44plusIvEEE10Policy1000EPjSC_NS0_13ScanTileStateIjLb1EEES9_NS1_10InputValueIjSC_EEjjLb0EjEEvT0_T1_T2_iT3_T4_T5_,@"STO_CUDA_ENTRY STV_DEFAULT"
_ZN3cub18CUB_300001_SM_10006detail4scan16DeviceScanKernelINS2_10policy_hubIjjjjN4cuda3std3__44plusIvEEE10Policy1000EPjSC_NS0_13ScanTileStateIjLb1EEES9_NS1_10InputValueIjSC_EEjjLb0EjEEvT0_T1_T2_iT3_T4_T5_:
.text._ZN3cub18CUB_300001_SM_10006detail4scan16DeviceScanKernelINS2_10policy_hubIjjjjN4cuda3std3__44plusIvEEE10Policy1000EPjSC_NS0_13ScanTileStateIjLb1EEES9_NS1_10InputValueIjSC_EEjjLb0EjEEvT0_T1_T2_iT3_T4_T5_:
[----:B------:R-:W-:Y:S01]  /*0000*/  LDC R1, c[0x0][0x37c] ;  /* 0x0000df00ff017b82 */ /* 0x000fe20000000800 */
[----:B------:R-:W0:Y:S07]  /*0010*/  LDCU UR4, c[0x0][0x3a0] ;  /* 0x00007400ff0477ac */ /* 0x000e2e0008000800 */
[----:B------:R-:W1:Y:S01]  /*0020*/  LDC R38, c[0x0][0x398] ;  /* 0x0000e600ff267b82 */ /* 0x000e620000000800 */
[----:B------:R-:W2:Y:S01]  /*0030*/  LDCU.64 UR8, c[0x0][0x358] ;  /* 0x00006b00ff0877ac */ /* 0x000ea20008000a00 */
[----:B------:R-:W3:Y:S01]  /*0040*/  LDCU UR5, c[0x0][0x3b0] ;  /* 0x00007600ff0577ac */ /* 0x000ee20008000800 */
[----:B0-----:R-:W-:-:S06]  /*0050*/  UPRMT UR4, UR4, 0x7770, URZ ;  /* 0x0000777004047896 */ /* 0x001fcc00080000ff */
[----:B------:R-:W-:-:S13]  /*0060*/  ISETP.NE.AND P0, PT, RZ, UR4, PT ;  /* 0x00000004ff007c0c */ /* 0x000fda000bf05270 */
[----:B------:R-:W2:Y:S02]  /*0070*/  @P0 LDC.64 R2, c[0x0][0x3a8] ;  /* 0x0000ea00ff020b82 */ /* 0x000ea40000000a00 */
[----:B--2---:R0:W5:Y:S06]  /*0080*/  @P0 LDG.E R39, desc[UR8][R2.64] ;  /* 0x0000000802270981 */ /* 0x00416c000c1e1900 */
[----:B------:R-:W1:Y:S02]  /*0090*/  S2UR UR4, SR_CTAID.X ;  /* 0x00000000000479c3 */ /* 0x000e640000002500 */
[----:B-1----:R-:W-:-:S04]  /*00a0*/  VIADD R38, R38, UR4 ;  /* 0x0000000426267c36 */ /* 0x002fc80008000000 */
[----:B------:R-:W-:-:S05]  /*00b0*/  IMAD R5, R38, 0x2100, RZ ;  /* 0x0000210026057824 */ /* 0x000fca00078e02ff */
[----:B---3--:R-:W-:Y:S01]  /*00c0*/  IADD3 R0, PT, PT, -R5, UR5, RZ ;  /* 0x0000000505007c10 */ /* 0x008fe2000fffe1ff */
[----:B------:R-:W1:Y:S03]  /*00d0*/  @!P0 LDC R39, c[0x0][0x3a8] ;  /* 0x0000ea00ff278b82 */ /* 0x000e660000000800 */
[----:B------:R-:W-:-:S13]  /*00e0*/  ISETP.GE.U32.AND P0, PT, R0, 0x2101, PT ;  /* 0x000021010000780c */ /* 0x000fda0003f06070 */
[----:B0-----:R-:W-:Y:S05]  /*00f0*/  @!P0 BRA `(.L_x_0) ;  /* 0x0000001c00848947 */ /* 0x001fea0003800000 */
[----:B------:R-:W0:Y:S01]  /*0100*/  S2R R49, SR_TID.X ;  /* 0x0000000000317919 */ /* 0x000e220000002100 */
[----:B------:R-:W2:Y:S01]  /*0110*/  LDCU.64 UR4, c[0x0][0x380] ;  /* 0x00007000ff0477ac */ /* 0x000ea20008000a00 */
[C---:B0-----:R-:W-:Y:S02]  /*0120*/  LOP3.LUT R0, R49.reuse, 0x1f, RZ, 0xc0, !PT ;  /* 0x0000001f31007812 */ /* 0x041fe400078ec0ff */
[----:B------:R-:W-:-:S05]  /*0130*/  LOP3.LUT R3, R49, 0x3e0, RZ, 0xc0, !PT ;  /* 0x000003e031037812 */ /* 0x000fca00078ec0ff */
[----:B------:R-:W-:-:S05]  /*0140*/  IMAD R0, R3, 0x16, R0 ;  /* 0x0000001603007824 */ /* 0x000fca00078e0200 */
[----:B------:R-:W-:-:S05]  /*0150*/  IADD3 R0, P0, PT, R5, R0, RZ ;  /* 0x0000000005007210 */ /* 0x000fca0007f1e0ff */
[----:B------:R-:W-:Y:S02]  /*0160*/  IMAD.X R3, RZ, RZ, RZ, P0 ;  /* 0x000000ffff037224 */ /* 0x000fe400000e06ff */
[----:B------:R-:W-:-:S03]  /*0170*/  IMAD.SHL.U32 R45, R0, 0x4, RZ ;  /* 0x00000004002d7824 */ /* 0x000fc600078e00ff */
[----:B------:R-:W-:Y:S02]  /*0180*/  SHF.L.U64.HI R3, R0, 0x2, R3 ;  /* 0x0000000200037819 */ /* 0x000fe40000010203 */
[----:B--2---:R-:W-:-:S04]  /*0190*/  IADD3 R4, P0, PT, R45, UR4, RZ ;  /* 0x000000042d047c10 */ /* 0x004fc8000ff1e0ff */
[----:B------:R-:W-:-:S05]  /*01a0*/  IADD3.X R5, PT, PT, R3, UR5, RZ, P0, !PT ;  /* 0x0000000503057c10 */ /* 0x000fca00087fe4ff */
[----:B------:R-:W2:Y:S04]  /*01b0*/  LDG.E R7, desc[UR8][R4.64] ;  /* 0x0000000804077981 */ /* 0x000ea8000c1e1900 */
[----:B------:R-:W3:Y:S04]  /*01c0*/  LDG.E R9, desc[UR8][R4.64+0x80] ;  /* 0x0000800804097981 */ /* 0x000ee8000c1e1900 */
[----:B------:R-:W4:Y:S04]  /*01d0*/  LDG.E R11, desc[UR8][R4.64+0x100] ;  /* 0x00010008040b7981 */ /* 0x000f28000c1e1900 */
        /* <DEDUP_REMOVED lines=18> */
[----:B------:R-:W4:Y:S01]  /*0300*/  LDG.E R18, desc[UR8][R4.64+0xa80] ;  /* 0x000a800804127981 */ /* 0x000f22000c1e1900 */
[----:B------:R-:W0:Y:S01]  /*0310*/  S2UR UR5, SR_CgaCtaId ;  /* 0x00000000000579c3 */ /* 0x000e220000008800 */
[----:B------:R-:W-:Y:S01]  /*0320*/  SHF.R.U32.HI R40, RZ, 0x5, R49 ;  /* 0x00000005ff287819 */ /* 0x000fe20000011631 */
[----:B------:R-:W-:Y:S01]  /*0330*/  UMOV UR4, 0x400 ;  /* 0x0000040000047882 */ /* 0x000fe20000000000 */
[----:B------:R-:W1:Y:S01]  /*0340*/  S2R R47, SR_LANEID ;  /* 0x00000000002f7919 */ /* 0x000e620000000000 */
[----:B------:R-:W-:Y:S01]  /*0350*/  ISETP.NE.AND P0, PT, R38, RZ, PT ;  /* 0x000000ff2600720c */ /* 0x000fe20003f05270 */
[----:B------:R-:W-:Y:S01]  /*0360*/  BSSY.RECONVERGENT B0, `(.L_x_1) ;  /* 0x0000168000007945 */ /* 0x000fe20003800200 */
[----:B0-----:R-:W-:Y:S01]  /*0370*/  ULEA UR4, UR5, UR4, 0x18 ;  /* 0x0000000405047291 */ /* 0x001fe2000f8ec0ff */
[----:B-1----:R-:W-:-:S05]  /*0380*/  IMAD R2, R40, 0x2c0, R47 ;  /* 0x000002c028027824 */ /* 0x002fca00078e022f */
[----:B------:R-:W-:-:S05]  /*0390*/  LEA R2, R2, UR4, 0x2 ;  /* 0x0000000402027c11 */ /* 0x000fca000f8e10ff */
[----:B------:R-:W-:Y:S01]  /*03a0*/  IMAD R0, R47, 0x54, R2 ;  /* 0x000000542f007824 */ /* 0x000fe200078e0202 */
[----:B--2---:R0:W-:Y:S04]  /*03b0*/  STS [R2], R7 ;  /* 0x0000000702007388 */ /* 0x0041e80000000800 */
[----:B---3--:R0:W-:Y:S04]  /*03c0*/  STS [R2+0x80], R9 ;  /* 0x0000800902007388 */ /* 0x0081e80000000800 */
[----:B----4-:R0:W-:Y:S04]  /*03d0*/  STS [R2+0x100], R11 ;  /* 0x0001000b02007388 */ /* 0x0101e80000000800 */
[----:B------:R0:W-:Y:S04]  /*03e0*/  STS [R2+0x180], R13 ;  /* 0x0001800d02007388 */ /* 0x0001e80000000800 */
        /* <DEDUP_REMOVED lines=17> */
[----:B------:R0:W-:Y:S01]  /*0500*/  STS [R2+0xa80], R18 ;  /* 0x000a801202007388 */ /* 0x0001e20000000800 */
[----:B------:R-:W-:-:S03]  /*0510*/  NOP ;  /* 0x0000000000007918 */ /* 0x000fc60000000000 */
[----:B------:R0:W1:Y:S04]  /*0520*/  LDS.64 R4, [R0] ;  /* 0x0000000000047984 */ /* 0x0000680000000a00 */
[----:B------:R0:W2:Y:S04]  /*0530*/  LDS.64 R6, [R0+0x8] ;  /* 0x0000080000067984 */ /* 0x0000a80000000a00 */
[----:B------:R0:W3:Y:S04]  /*0540*/  LDS.64 R8, [R0+0x10] ;  /* 0x0000100000087984 */ /* 0x0000e80000000a00 */
[----:B------:R0:W4:Y:S04]  /*0550*/  LDS.64 R10, [R0+0x18] ;  /* 0x00001800000a7984 */ /* 0x0001280000000a00 */
[----:B------:R0:W0:Y:S04]  /*0560*/  LDS.64 R12, [R0+0x20] ;  /* 0x00002000000c7984 */ /* 0x0000280000000a00 */
[----:B------:R0:W0:Y:S04]  /*0570*/  LDS.64 R14, [R0+0x28] ;  /* 0x00002800000e7984 */ /* 0x0000280000000a00 */
[----:B------:R0:W0:Y:S04]  /*0580*/  LDS.64 R28, [R0+0x30] ;  /* 0x00003000001c7984 */ /* 0x0000280000000a00 */
[----:B------:R0:W0:Y:S04]  /*0590*/  LDS.64 R30, [R0+0x38] ;  /* 0x00003800001e7984 */ /* 0x0000280000000a00 */
[----:B------:R0:W0:Y:S04]  /*05a0*/  LDS.64 R32, [R0+0x40] ;  /* 0x0000400000207984 */ /* 0x0000280000000a00 */
[----:B------:R0:W0:Y:S04]  /*05b0*/  LDS.64 R34, [R0+0x48] ;  /* 0x0000480000227984 */ /* 0x0000280000000a00 */
[----:B------:R0:W0:Y:S01]  /*05c0*/  LDS.64 R36, [R0+0x50] ;  /* 0x0000500000247984 */ /* 0x0000220000000a00 */
[----:B------:R-:W-:Y:S06]  /*05d0*/  BAR.SYNC.DEFER_BLOCKING 0x0 ;  /* 0x0000000000007b1d */ /* 0x000fec0000010000 */
[----:B-1----:R-:W-:Y:S05]  /*05e0*/  @P0 BRA `(.L_x_2) ;  /* 0x00000004001c0947 */ /* 0x002fea0003800000 */
[----:B0-2---:R-:W-:Y:S02]  /*05f0*/  IADD3 R16, PT, PT, R6, R5, R4 ;  /* 0x0000000506107210 */ /* 0x005fe40007ffe004 */
[C---:B------:R-:W-:Y:S02]  /*0600*/  ISETP.NE.AND P1, PT, R47.reuse, 0x1f, PT ;  /* 0x0000001f2f00780c */ /* 0x040fe40003f25270 */
[----:B---3--:R-:W-:Y:S02]  /*0610*/  IADD3 R16, PT, PT, R8, R7, R16 ;  /* 0x0000000708107210 */ /* 0x008fe40007ffe010 */
[----:B------:R-:W-:Y:S02]  /*0620*/  ISETP.NE.AND P2, PT, R47, RZ, PT ;  /* 0x000000ff2f00720c */ /* 0x000fe40003f45270 */
[----:B----4-:R-:W-:-:S04]  /*0630*/  IADD3 R16, PT, PT, R10, R9, R16 ;  /* 0x000000090a107210 */ /* 0x010fc80007ffe010 */
[----:B------:R-:W-:-:S03]  /*0640*/  IADD3 R16, PT, PT, R12, R11, R16 ;  /* 0x0000000b0c107210 */ /* 0x000fc60007ffe010 */
[----:B------:R-:W-:Y:S02]  /*0650*/  @!P1 LEA R43, R40, UR4, 0x2 ;  /* 0x00000004282b9c11 */ /* 0x000fe4000f8e10ff */
[----:B------:R-:W-:-:S04]  /*0660*/  IADD3 R16, PT, PT, R14, R13, R16 ;  /* 0x0000000d0e107210 */ /* 0x000fc80007ffe010 */
[----:B------:R-:W-:-:S04]  /*0670*/  IADD3 R16, PT, PT, R28, R15, R16 ;  /* 0x0000000f1c107210 */ /* 0x000fc80007ffe010 */
[----:B------:R-:W-:-:S04]  /*0680*/  IADD3 R16, PT, PT, R30, R29, R16 ;  /* 0x0000001d1e107210 */ /* 0x000fc80007ffe010 */
[----:B------:R-:W-:-:S04]  /*0690*/  IADD3 R16, PT, PT, R32, R31, R16 ;  /* 0x0000001f20107210 */ /* 0x000fc80007ffe010 */
[----:B------:R-:W-:-:S04]  /*06a0*/  IADD3 R16, PT, PT, R34, R33, R16 ;  /* 0x0000002122107210 */ /* 0x000fc80007ffe010 */
[----:B------:R-:W-:-:S05]  /*06b0*/  IADD3 R16, PT, PT, R36, R35, R16 ;  /* 0x0000002324107210 */ /* 0x000fca0007ffe010 */
[----:B------:R-:W-:-:S05]  /*06c0*/  IMAD.IADD R37, R37, 0x1, R16 ;  /* 0x0000000125257824 */ /* 0x000fca00078e0210 */
[----:B------:R-:W0:Y:S02]  /*06d0*/  SHFL.UP P0, R16, R37, 0x1, RZ ;  /* 0x0420000025107989 */ /* 0x000e2400000000ff */
[----:B0-----:R-:W-:-:S05]  /*06e0*/  @P0 IMAD.IADD R16, R37, 0x1, R16 ;  /* 0x0000000125100824 */ /* 0x001fca00078e0210 */
[----:B------:R-:W0:Y:S02]  /*06f0*/  SHFL.UP P0, R21, R16, 0x2, RZ ;  /* 0x0440000010157989 */ /* 0x000e2400000000ff */
[----:B0-----:R-:W-:-:S05]  /*0700*/  @P0 IMAD.IADD R21, R16, 0x1, R21 ;  /* 0x0000000110150824 */ /* 0x001fca00078e0215 */
[----:B------:R-:W0:Y:S02]  /*0710*/  SHFL.UP P0, R24, R21, 0x4, RZ ;  /* 0x0480000015187989 */ /* 0x000e2400000000ff */
[----:B0-----:R-:W-:-:S05]  /*0720*/  @P0 IMAD.IADD R24, R21, 0x1, R24 ;  /* 0x0000000115180824 */ /* 0x001fca00078e0218 */
[----:B------:R-:W0:Y:S02]  /*0730*/  SHFL.UP P0, R41, R24, 0x8, RZ ;  /* 0x0500000018297989 */ /* 0x000e2400000000ff */
[----:B0-----:R-:W-:-:S05]  /*0740*/  @P0 IMAD.IADD R41, R24, 0x1, R41 ;  /* 0x0000000118290824 */ /* 0x001fca00078e0229 */
[----:B------:R-:W0:Y:S02]  /*0750*/  SHFL.UP P0, R38, R41, 0x10, RZ ;  /* 0x0600000029267989 */ /* 0x000e2400000000ff */
[----:B0-----:R-:W-:Y:S01]  /*0760*/  @P0 IMAD.IADD R38, R41, 0x1, R38 ;  /* 0x0000000129260824 */ /* 0x001fe200078e0226 */
[----:B------:R-:W-:-:S03]  /*0770*/  ISETP.NE.AND P0, PT, R40, 0x2, PT ;  /* 0x000000022800780c */ /* 0x000fc60003f05270 */
[----:B------:R-:W-:Y:S01]  /*0780*/  IMAD.IADD R37, R38, 0x1, -R37 ;  /* 0x0000000126257824 */ /* 0x000fe200078e0a25 */
[----:B------:R-:W-:Y:S01]  /*0790*/  @!P1 STS [R43+0x10], R38 ;  /* 0x000010262b009388 */ /* 0x000fe20000000800 */
[----:B------:R-:W-:Y:S01]  /*07a0*/  BAR.SYNC.DEFER_BLOCKING 0x0 ;  /* 0x0000000000007b1d */ /* 0x000fe20000010000 */
[----:B------:R-:W-:Y:S02]  /*07b0*/  ISETP.NE.AND P1, PT, R40, 0x9, PT ;  /* 0x000000092800780c */ /* 0x000fe40003f25270 */
[----:B------:R-:W-:-:S03]  /*07c0*/  SEL R37, R37, RZ, P2 ;  /* 0x000000ff25257207 */ /* 0x000fc60001000000 */
[----:B------:R-:W0:Y:S04]  /*07d0*/  LDS.128 R16, [UR4+0x10] ;  /* 0x00001004ff107984 */ /* 0x000e280008000c00 */
[----:B------:R-:W1:Y:S04]  /*07e0*/  LDS.128 R20, [UR4+0x20] ;  /* 0x00002004ff147984 */ /* 0x000e680008000c00 */
[----:B------:R-:W2:Y:S01]  /*07f0*/  LDS.128 R24, [UR4+0x30] ;  /* 0x00003004ff187984 */ /* 0x000ea20008000c00 */
[----:B0-----:R-:W-:-:S04]  /*0800*/  IMAD.IADD R17, R16, 0x1, R17 ;  /* 0x0000000110117824 */ /* 0x001fc800078e0211 */
[----:B------:R-:W-:Y:S01]  /*0810*/  IMAD.IADD R18, R18, 0x1, R17 ;  /* 0x0000000112127824 */ /* 0x000fe200078e0211 */
[----:B------:R-:W-:Y:S02]  /*0820*/  SEL R16, R17, R16, !P0 ;  /* 0x0000001011107207 */ /* 0x000fe40004000000 */
[----:B------:R-:W-:Y:S01]  /*0830*/  ISETP.NE.AND P0, PT, R40, 0x3, PT ;  /* 0x000000032800780c */ /* 0x000fe20003f05270 */
[----:B------:R-:W-:-:S03]  /*0840*/  IMAD.IADD R19, R19, 0x1, R18 ;  /* 0x0000000113137824 */ /* 0x000fc600078e0212 */
[----:B------:R-:W-:Y:S01]  /*0850*/  SEL R16, R18, R16, !P0 ;  /* 0x0000001012107207 */ /* 0x000fe20004000000 */
[----:B-1----:R-:W-:Y:S01]  /*0860*/  IMAD.IADD R20, R19, 0x1, R20 ;  /* 0x0000000113147824 */ /* 0x002fe200078e0214 */
[----:B------:R-:W-:-:S03]  /*0870*/  ISETP.NE.AND P0, PT, R40, 0x4, PT ;  /* 0x000000042800780c */ /* 0x000fc60003f05270 */
[----:B------:R-:W-:Y:S01]  /*0880*/  IMAD.IADD R21, R21, 0x1, R20 ;  /* 0x0000000115157824 */ /* 0x000fe200078e0214 */
[----:B------:R-:W-:Y:S02]  /*0890*/  SEL R16, R19, R16, !P0 ;  /* 0x0000001013107207 */ /* 0x000fe40004000000 */
[----:B------:R-:W-:Y:S01]  /*08a0*/  ISETP.NE.AND P0, PT, R40, 0x5, PT ;  /* 0x000000052800780c */ /* 0x000fe20003f05270 */
[----:B------:R-:W-:-:S03]  /*08b0*/  IMAD.IADD R22, R22, 0x1, R21 ;  /* 0x0000000116167824 */ /* 0x000fc600078e0215 */
[----:B------:R-:W-:Y:S01]  /*08c0*/  SEL R16, R20, R16, !P0 ;  /* 0x0000001014107207 */ /* 0x000fe20004000000 */
[----:B------:R-:W-:Y:S01]  /*08d0*/  IMAD.IADD R23, R23, 0x1, R22 ;  /* 0x0000000117177824 */ /* 0x000fe200078e0216 */
[----:B------:R-:W-:-:S03]  /*08e0*/  ISETP.NE.AND P0, PT, R40, 0x6, PT ;  /* 0x000000062800780c */ /* 0x000fc60003f05270 */
[----:B--2---:R-:W-:Y:S01]  /*08f0*/  IMAD.IADD R24, R23, 0x1, R24 ;  /* 0x0000000117187824 */ /* 0x004fe200078e0218 */
[----:B------:R-:W-:Y:S02]  /*0900*/  SEL R16, R21, R16, !P0 ;  /* 0x0000001015107207 */ /* 0x000fe40004000000 */
[----:B------:R-:W-:Y:S01]  /*0910*/  ISETP.NE.AND P0, PT, R40, 0x7, PT ;  /* 0x000000072800780c */ /* 0x000fe20003f05270 */
[----:B------:R-:W-:-:S03]  /*0920*/  IMAD.IADD R25, R25, 0x1, R24 ;  /* 0x0000000119197824 */ /* 0x000fc600078e0218 */
[----:B------:R-:W-:Y:S01]  /*0930*/  SEL R16, R22, R16, !P0 ;  /* 0x0000001016107207 */ /* 0x000fe20004000000 */
[----:B------:R-:W-:Y:S01]  /*0940*/  IMAD.IADD R26, R26, 0x1, R25 ;  /* 0x000000011a1a7824 */ /* 0x000fe200078e0219 */
[----:B------:R-:W-:-:S04]  /*0950*/  ISETP.NE.AND P0, PT, R40, 0x8, PT ;  /* 0x000000082800780c */ /* 0x000fc80003f05270 */
[----:B------:R-:W-:Y:S02]  /*0960*/  SEL R16, R23, R16, !P0 ;  /* 0x0000001017107207 */ /* 0x000fe40004000000 */
[----:B------:R-:W-:Y:S02]  /*0970*/  ISETP.NE.AND P0, PT, R40, 0xa, PT ;  /* 0x0000000a2800780c */ /* 0x000fe40003f05270 */
[----:B------:R-:W-:Y:S02]  /*0980*/  SEL R16, R24, R16, !P1 ;  /* 0x0000001018107207 */ /* 0x000fe40004800000 */
[----:B------:R-:W-:Y:S02]  /*0990*/  ISETP.NE.AND P1, PT, R40, 0xb, PT ;  /* 0x0000000b2800780c */ /* 0x000fe40003f25270 */
[----:B------:R-:W-:Y:S02]  /*09a0*/  SEL R16, R25, R16, !P0 ;  /* 0x0000001019107207 */ /* 0x000fe40004000000 */
[----:B------:R-:W-:-:S02]  /*09b0*/  ISETP.GE.U32.AND P0, PT, R49, 0x20, PT ;  /* 0x000000203100780c */ /* 0x000fc40003f06070 */
[----:B------:R-:W-:Y:S02]  /*09c0*/  SEL R16, R26, R16, !P1 ;  /* 0x000000101a107207 */ /* 0x000fe40004800000 */
[----:B------:R-:W-:Y:S02]  /*09d0*/  ISETP.NE.AND P1, PT, R49, RZ, PT ;  /* 0x000000ff3100720c */ /* 0x000fe40003f25270 */
[----:B------:R-:W-:Y:S02]  /*09e0*/  SEL R16, R16, RZ, P0 ;  /* 0x000000ff10107207 */ /* 0x000fe40000000000 */
[--C-:B-----5:R-:W-:Y:S02]  /*09f0*/  IADD3 R27, PT, PT, R26, R27, R39.reuse ;  /* 0x0000001b1a1b7210 */ /* 0x120fe40007ffe027 */
[----:B------:R-:W-:-:S07]  /*0a00*/  IADD3 R16, PT, PT, R16, R37, R39 ;  /* 0x0000002510107210 */ /* 0x000fce0007ffe027 */
[----:B------:R-:W-:Y:S05]  /*0a10*/  @P1 BRA `(.L_x_3) ;  /* 0x0000000c00f01947 */ /* 0x000fea0003800000 */
[----:B------:R-:W0:Y:S01]  /*0a20*/  LDC.64 R18, c[0x0][0x390] ;  /* 0x0000e400ff127b82 */ /* 0x000e220000000a00 */
[----:B------:R-:W-:-:S05]  /*0a30*/  IMAD.MOV.U32 R26, RZ, RZ, 0x65 ;  /* 0x00000065ff1a7424 */ /* 0x000fca00078e00ff */
[----:B0-----:R0:W-:Y:S01]  /*0a40*/  ST.E.64.STRONG.GPU desc[UR8][R18.64+0x100], R26 ;  /* 0x0001001a12007985 */ /* 0x0011e2000c10fb08 */
[----:B------:R-:W-:Y:S05]  /*0a50*/  BRA `(.L_x_3) ;  /* 0x0000000c00e07947 */ /* 0x000fea0003800000 */
.L_x_2:
        /* <DEDUP_REMOVED lines=20> */
[----:B-----5:R-:W0:Y:S02]  /*0ba0*/  SHFL.UP P0, R39, R24, 0x8, RZ ;  /* 0x0500000018277989 */ /* 0x020e2400000000ff */
[----:B0-----:R-:W-:-:S05]  /*0bb0*/  @P0 IMAD.IADD R39, R24, 0x1, R39 ;  /* 0x0000000118270824 */ /* 0x001fca00078e0227 */
[----:B------:R-:W0:Y:S02]  /*0bc0*/  SHFL.UP P0, R42, R39, 0x10, RZ ;  /* 0x06000000272a7989 */ /* 0x000e2400000000ff */
[----:B0-----:R-:W-:Y:S01]  /*0bd0*/  @P0 IMAD.IADD R42, R39, 0x1, R42 ;  /* 0x00000001272a0824 */ /* 0x001fe200078e022a */
[----:B------:R-:W-:-:S03]  /*0be0*/  ISETP.NE.AND P0, PT, R40, 0x2, PT ;  /* 0x000000022800780c */ /* 0x000fc60003f05270 */
[----:B------:R-:W-:Y:S01]  /*0bf0*/  IMAD.IADD R37, R42, 0x1, -R37 ;  /* 0x000000012a257824 */ /* 0x000fe200078e0a25 */
[----:B------:R-:W-:Y:S01]  /*0c00*/  @!P1 STS [R41+0x10], R42 ;  /* 0x0000102a29009388 */ /* 0x000fe20000000800 */
[----:B------:R-:W-:Y:S01]  /*0c10*/  BAR.SYNC.DEFER_BLOCKING 0x0 ;  /* 0x0000000000007b1d */ /* 0x000fe20000010000 */
[----:B------:R-:W-:-:S05]  /*0c20*/  ISETP.NE.AND P1, PT, R40, 0x9, PT ;  /* 0x000000092800780c */ /* 0x000fca0003f25270 */
[----:B------:R-:W0:Y:S04]  /*0c30*/  LDS.128 R16, [UR4+0x10] ;  /* 0x00001004ff107984 */ /* 0x000e280008000c00 */
[----:B------:R-:W1:Y:S04]  /*0c40*/  LDS.128 R20, [UR4+0x20] ;  /* 0x00002004ff147984 */ /* 0x000e680008000c00 */
[----:B------:R-:W2:Y:S01]  /*0c50*/  LDS.128 R24, [UR4+0x30] ;  /* 0x00003004ff187984 */ /* 0x000ea20008000c00 */
[----:B0-----:R-:W-:-:S04]  /*0c60*/  IMAD.IADD R17, R16, 0x1, R17 ;  /* 0x0000000110117824 */ /* 0x001fc800078e0211 */
[----:B------:R-:W-:Y:S01]  /*0c70*/  IMAD.IADD R18, R18, 0x1, R17 ;  /* 0x0000000112127824 */ /* 0x000fe200078e0211 */
[----:B------:R-:W-:Y:S02]  /*0c80*/  SEL R16, R17, R16, !P0 ;  /* 0x0000001011107207 */ /* 0x000fe40004000000 */
[----:B------:R-:W-:Y:S01]  /*0c90*/  ISETP.NE.AND P0, PT, R40, 0x3, PT ;  /* 0x000000032800780c */ /* 0x000fe20003f05270 */
[----:B------:R-:W-:Y:S01]  /*0ca0*/  IMAD.IADD R19, R19, 0x1, R18 ;  /* 0x0000000113137824 */ /* 0x000fe200078e0212 */
[----:B------:R-:W-:Y:S02]  /*0cb0*/  SEL R17, R37, RZ, P2 ;  /* 0x000000ff25117207 */ /* 0x000fe40001000000 */
        /* <DEDUP_REMOVED lines=16> */
[----:B------:R-:W-:-:S03]  /*0dc0*/  ISETP.NE.AND P0, PT, R40, 0x8, PT ;  /* 0x000000082800780c */ /* 0x000fc60003f05270 */
[----:B------:R-:W-:Y:S01]  /*0dd0*/  IMAD.IADD R27, R27, 0x1, R26 ;  /* 0x000000011b1b7824 */ /* 0x000fe200078e021a */
[----:B------:R-:W-:Y:S02]  /*0de0*/  SEL R16, R23, R16, !P0 ;  /* 0x0000001017107207 */ /* 0x000fe40004000000 */
[----:B------:R-:W-:Y:S02]  /*0df0*/  ISETP.NE.AND P0, PT, R40, 0xa, PT ;  /* 0x0000000a2800780c */ /* 0x000fe40003f05270 */
[----:B------:R-:W-:Y:S02]  /*0e00*/  SEL R16, R24, R16, !P1 ;  /* 0x0000001018107207 */ /* 0x000fe40004800000 */
[----:B------:R-:W-:Y:S02]  /*0e10*/  ISETP.NE.AND P1, PT, R40, 0xb, PT ;  /* 0x0000000b2800780c */ /* 0x000fe40003f25270 */
[----:B------:R-:W-:Y:S02]  /*0e20*/  SEL R16, R25, R16, !P0 ;  /* 0x0000001019107207 */ /* 0x000fe40004000000 */
[----:B------:R-:W-:-:S02]  /*0e30*/  ISETP.GT.U32.AND P0, PT, R49, 0x1f, PT ;  /* 0x0000001f3100780c */ /* 0x000fc40003f04070 */
[----:B------:R-:W-:Y:S02]  /*0e40*/  SEL R16, R26, R16, !P1 ;  /* 0x000000101a107207 */ /* 0x000fe40004800000 */
[----:B------:R-:W-:-:S03]  /*0e50*/  ISETP.GE.U32.AND P1, PT, R49, 0x20, PT ;  /* 0x000000203100780c */ /* 0x000fc60003f26070 */
[----:B------:R-:W-:-:S05]  /*0e60*/  IMAD.IADD R16, R16, 0x1, R17 ;  /* 0x0000000110107824 */ /* 0x000fca00078e0211 */
[----:B------:R-:W-:Y:S01]  /*0e70*/  SEL R46, R37, R16, !P1 ;  /* 0x00000010252e7207 */ /* 0x000fe20004800000 */
[----:B------:R-:W-:Y:S06]  /*0e80*/  @P0 BRA `(.L_x_4) ;  /* 0x0000000800b00947 */ /* 0x000fec0003800000 */
[----:B------:R-:W0:Y:S01]  /*0e90*/  LDC.64 R16, c[0x0][0x390] ;  /* 0x0000e400ff107b82 */ /* 0x000e220000000a00 */
[----:B------:R-:W-:Y:S02]  /*0ea0*/  ISETP.NE.AND P1, PT, R49, RZ, PT ;  /* 0x000000ff3100720c */ /* 0x000fe40003f25270 */
[----:B------:R-:W-:-:S05]  /*0eb0*/  LOP3.LUT R21, RZ, R49, RZ, 0x33, !PT ;  /* 0x00000031ff157212 */ /* 0x000fca00078e33ff */
[----:B------:R-:W-:-:S06]  /*0ec0*/  IMAD.IADD R21, R38, 0x1, R21 ;  /* 0x0000000126157824 */ /* 0x000fcc00078e0215 */
[----:B------:R-:W-:Y:S01]  /*0ed0*/  @!P1 IMAD.MOV.U32 R26, RZ, RZ, 0x64 ;  /* 0x00000064ff1a9424 */ /* 0x000fe200078e00ff */
[----:B------:R1:W-:Y:S01]  /*0ee0*/  @!P1 STS [UR4+0xc], R27 ;  /* 0x00000c1bff009988 */ /* 0x0003e20008000804 */
[----:B0-----:R-:W-:-:S04]  /*0ef0*/  IMAD.WIDE R24, R38, 0x8, R16 ;  /* 0x0000000826187825 */ /* 0x001fc800078e0210 */
[----:B------:R-:W-:Y:S01]  /*0f00*/  IMAD.WIDE R16, R21, 0x8, R16 ;  /* 0x0000000815107825 */ /* 0x000fe200078e0210 */
[----:B------:R1:W-:Y:S01]  /*0f10*/  @!P1 ST.E.64.STRONG.GPU desc[UR8][R24.64+0x100], R26 ;  /* 0x0001001a18009985 */ /* 0x0003e2000c10fb08 */
[----:B------:R-:W-:Y:S05]  /*0f20*/  NANOSLEEP 0x33e ;  /* 0x0000033e0000795d */ /* 0x000fea0003800000 */
[----:B------:R-:W2:Y:S01]  /*0f30*/  LD.E.64.STRONG.GPU R40, desc[UR8][R16.64+0x100] ;  /* 0x0001000810287980 */ /* 0x000ea2000c10fb00 */
[----:B------:R-:W-:Y:S01]  /*0f40*/  UMOV UR5, 0xffffffff ;  /* 0xffffffff00057882 */ /* 0x000fe20000000000 */
[----:B--2---:R-:W-:Y:S02]  /*0f50*/  ISETP.NE.AND P0, PT, R40, 0x63, PT ;  /* 0x000000632800780c */ /* 0x004fe40003f05270 */
[----:B-1----:R-:W-:Y:S11]  /*0f60*/  BRA.DIV UR5, `(.L_x_5) ;  /* 0x00000036053c7947 */ /* 0x002ff6000b800000 */
[----:B------:R-:W-:-:S13]  /*0f70*/  VOTE.ANY P0, !P0 ;  /* 0x0000000000ff7806 */ /* 0x000fda0004000100 */
.L_x_34:
[----:B------:R-:W-:Y:S05]  /*0f80*/  @!P0 BRA `(.L_x_6) ;  /* 0x0000000000748947 */ /* 0x000fea0003800000 */
[----:B------:R-:W-:-:S07]  /*0f90*/  IMAD.MOV.U32 R20, RZ, RZ, 0x3b8 ;  /* 0x000003b8ff147424 */ /* 0x000fce00078e00ff */
.L_x_8:
[----:B------:R-:W-:Y:S02]  /*0fa0*/  VIADD R23, R20, 0x1 ;  /* 0x0000000114177836 */ /* 0x000fe40000000000 */
[----:B------:R-:W-:Y:S02]  /*0fb0*/  IMAD R38, R38, 0x41a7, RZ ;  /* 0x000041a726267824 */ /* 0x000fe400078e02ff */
[----:B------:R-:W0:Y:S01]  /*0fc0*/  I2F.U32.RP R22, R23 ;  /* 0x0000001700167306 */ /* 0x000e220000209000 */
[----:B------:R-:W-:Y:S01]  /*0fd0*/  IMAD.MOV R37, RZ, RZ, -R23 ;  /* 0x000000ffff257224 */ /* 0x000fe200078e0a17 */
[----:B------:R-:W-:Y:S02]  /*0fe0*/  ISETP.NE.U32.AND P2, PT, R23, RZ, PT ;  /* 0x000000ff1700720c */ /* 0x000fe40003f45070 */
[----:B------:R-:W-:-:S04]  /*0ff0*/  LOP3.LUT R38, R38, 0x7fffffff, RZ, 0xc0, !PT ;  /* 0x7fffffff26267812 */ /* 0x000fc800078ec0ff */
[----:B0-----:R-:W0:Y:S02]  /*1000*/  MUFU.RCP R22, R22 ;  /* 0x0000001600167308 */ /* 0x001e240000001000 */
[----:B0-----:R-:W-:-:S06]  /*1010*/  VIADD R18, R22, 0xffffffe ;  /* 0x0ffffffe16127836 */ /* 0x001fcc0000000000 */
[----:B------:R0:W1:Y:S02]  /*1020*/  F2I.FTZ.U32.TRUNC.NTZ R19, R18 ;  /* 0x0000001200137305 */ /* 0x000064000021f000 */
[----:B0-----:R-:W-:Y:S02]  /*1030*/  IMAD.MOV.U32 R18, RZ, RZ, RZ ;  /* 0x000000ffff127224 */ /* 0x001fe400078e00ff */
[----:B-1----:R-:W-:-:S04]  /*1040*/  IMAD R37, R37, R19, RZ ;  /* 0x0000001325257224 */ /* 0x002fc800078e02ff */
[----:B------:R-:W-:-:S06]  /*1050*/  IMAD.HI.U32 R19, R19, R37, R18 ;  /* 0x0000002513137227 */ /* 0x000fcc00078e0012 */
[----:B------:R-:W-:-:S04]  /*1060*/  IMAD.HI.U32 R19, R19, R38, RZ ;  /* 0x0000002613137227 */ /* 0x000fc800078e00ff */
[----:B------:R-:W-:-:S04]  /*1070*/  IMAD.MOV R19, RZ, RZ, -R19 ;  /* 0x000000ffff137224 */ /* 0x000fc800078e0a13 */
[----:B------:R-:W-:-:S05]  /*1080*/  IMAD R22, R23, R19, R38 ;  /* 0x0000001317167224 */ /* 0x000fca00078e0226 */
[----:B------:R-:W-:-:S13]  /*1090*/  ISETP.GE.U32.AND P0, PT, R22, R23, PT ;  /* 0x000000171600720c */ /* 0x000fda0003f06070 */
[----:B------:R-:W-:-:S05]  /*10a0*/  @P0 IMAD.IADD R22, R22, 0x1, -R23 ;  /* 0x0000000116160824 */ /* 0x000fca00078e0a17 */
[----:B------:R-:W-:-:S13]  /*10b0*/  ISETP.GE.U32.AND P0, PT, R22, R23, PT ;  /* 0x000000171600720c */ /* 0x000fda0003f06070 */
[----:B------:R-:W-:Y:S01]  /*10c0*/  @P0 IMAD.IADD R22, R22, 0x1, -R23 ;  /* 0x0000000116160824 */ /* 0x000fe200078e0a17 */
[----:B------:R-:W-:-:S04]  /*10d0*/  @!P2 LOP3.LUT R22, RZ, R23, RZ, 0x33, !PT ;  /* 0x00000017ff16a212 */ /* 0x000fc800078e33ff */
[----:B------:R-:W-:Y:S05]  /*10e0*/  NANOSLEEP R22 ;  /* 0x000000160000735d */ /* 0x000fea0003800000 */
[----:B------:R-:W2:Y:S01]  /*10f0*/  LD.E.64.STRONG.GPU R40, desc[UR8][R16.64+0x100] ;  /* 0x0001000810287980 */ /* 0x000ea2000c10fb00 */
[----:B------:R-:W-:Y:S01]  /*1100*/  UMOV UR5, 0xffffffff ;  /* 0xffffffff00057882 */ /* 0x000fe20000000000 */
[----:B------:R-:W-:Y:S02]  /*1110*/  SHF.R.U32.HI R20, RZ, 0x1, R20 ;  /* 0x00000001ff147819 */ /* 0x000fe40000011614 */
[----:B--2---:R-:W-:Y:S01]  /*1120*/  ISETP.NE.AND P0, PT, R40, 0x63, PT ;  /* 0x000000632800780c */ /* 0x004fe20003f05270 */
[----:B------:R-:W-:-:S12]  /*1130*/  BRA.DIV UR5, `(.L_x_7) ;  /* 0x0000003205e87947 */ /* 0x000fd8000b800000 */
[----:B------:R-:W-:-:S13]  /*1140*/  VOTE.ANY P0, !P0 ;  /* 0x0000000000ff7806 */ /* 0x000fda0004000100 */
.L_x_37:
[----:B------:R-:W-:Y:S05]  /*1150*/  @P0 BRA `(.L_x_8) ;  /* 0xfffffffc00900947 */ /* 0x000fea000383ffff */
.L_x_6:
[----:B------:R-:W-:Y:S01]  /*1160*/  UMOV UR5, 0xffffffff ;  /* 0xffffffff00057882 */ /* 0x000fe20000000000 */
[----:B------:R-:W-:Y:S02]  /*1170*/  ISETP.NE.AND P0, PT, R40, 0x65, PT ;  /* 0x000000652800780c */ /* 0x000fe40003f05270 */
[----:B------:R-:W-:Y:S11]  /*1180*/  BRA.DIV UR5, `(.L_x_9) ;  /* 0x0000003205f47947 */ /* 0x000ff6000b800000 */
[----:B------:R-:W0:Y:S01]  /*1190*/  S2R R48, SR_GEMASK ;  /* 0x0000000000307919 */ /* 0x000e220000003c00 */
[----:B------:R-:W-:Y:S01]  /*11a0*/  VOTE.ANY R19, PT, !P0 ;  /* 0x0000000000137806 */ /* 0x000fe200040e0100 */
[C---:B------:R-:W-:Y:S01]  /*11b0*/  VIADD R22, R47.reuse, 0x2 ;  /* 0x000000022f167836 */ /* 0x040fe20000000000 */
[----:B------:R-:W1:Y:S01]  /*11c0*/  LDC.64 R42, c[0x0][0x390] ;  /* 0x0000e400ff2a7b82 */ /* 0x000e620000000a00 */
[C---:B------:R-:W-:Y:S02]  /*11d0*/  VIADD R23, R47.reuse, 0x4 ;  /* 0x000000042f177836 */ /* 0x040fe40000000000 */
[----:B------:R-:W-:Y:S01]  /*11e0*/  VIADD R26, R47, 0x8 ;  /* 0x000000082f1a7836 */ /* 0x000fe20000000000 */
[----:B-1----:R-:W-:Y:S02]  /*11f0*/  IADD3 R42, P3, PT, R42, 0x100, RZ ;  /* 0x000001002a2a7810 */ /* 0x002fe40007f7e0ff */
[----:B0-----:R-:W-:-:S03]  /*1200*/  LOP3.LUT R19, R19, 0x80000000, R48, 0xec, !PT ;  /* 0x8000000013137812 */ /* 0x001fc600078eec30 */
[----:B------:R-:W-:Y:S02]  /*1210*/  IMAD.X R43, RZ, RZ, R43, P3 ;  /* 0x000000ffff2b7224 */ /* 0x000fe400018e062b */
[----:B------:R-:W-:-:S05]  /*1220*/  VIADD R16, R19, 0xffffffff ;  /* 0xffffffff13107836 */ /* 0x000fca0000000000 */
[----:B------:R-:W-:-:S06]  /*1230*/  LOP3.LUT R16, R19, R16, RZ, 0xc, !PT ;  /* 0x0000001013107212 */ /* 0x000fcc00078e0cff */
[----:B------:R-:W0:Y:S02]  /*1240*/  POPC R16, R16 ;  /* 0x0000001000107309 */ /* 0x000e240000000000 */
[----:B0-----:R-:W0:Y:S01]  /*1250*/  SHFL.DOWN PT, R20, R41, 0x1, R16 ;  /* 0x0820000029147989 */ /* 0x001e2200000e0010 */
[----:B------:R-:W-:-:S04]  /*1260*/  ISETP.GE.AND P0, PT, R47, R16, PT ;  /* 0x000000102f00720c */ /* 0x000fc80003f06270 */
[----:B0-----:R-:W-:Y:S02]  /*1270*/  SEL R20, R20, RZ, !P0 ;  /* 0x000000ff14147207 */ /* 0x001fe40004000000 */
[----:B------:R-:W-:-:S03]  /*1280*/  ISETP.GT.AND P0, PT, R22, R16, PT ;  /* 0x000000101600720c */ /* 0x000fc60003f04270 */
[----:B------:R-:W-:-:S05]  /*1290*/  IMAD.IADD R37, R20, 0x1, R41 ;  /* 0x0000000114257824 */ /* 0x000fca00078e0229 */
[----:B------:R-:W0:Y:S02]  /*12a0*/  SHFL.DOWN PT, R20, R37, 0x2, R16 ;  /* 0x0840000025147989 */ /* 0x000e2400000e0010 */
[----:B0-----:R-:W-:Y:S02]  /*12b0*/  SEL R20, R20, RZ, !P0 ;  /* 0x000000ff14147207 */ /* 0x001fe40004000000 */
[----:B------:R-:W-:-:S03]  /*12c0*/  ISETP.GT.AND P0, PT, R23, R16, PT ;  /* 0x000000101700720c */ /* 0x000fc60003f04270 */
[----:B------:R-:W-:Y:S02]  /*12d0*/  IMAD.IADD R39, R37, 0x1, R20 ;  /* 0x0000000125277824 */ /* 0x000fe400078e0214 */
[----:B------:R-:W-:-:S03]  /*12e0*/  VIADD R37, R47, 0x10 ;  /* 0x000000102f257836 */ /* 0x000fc60000000000 */
[----:B------:R-:W0:Y:S02]  /*12f0*/  SHFL.DOWN PT, R20, R39, 0x4, R16 ;  /* 0x0880000027147989 */ /* 0x000e2400000e0010 */
[-C--:B------:R-:W-:Y:S02]  /*1300*/  ISETP.GT.AND P2, PT, R37, R16.reuse, PT ;  /* 0x000000102500720c */ /* 0x080fe40003f44270 */
[----:B0-----:R-:W-:Y:S02]  /*1310*/  SEL R20, R20, RZ, !P0 ;  /* 0x000000ff14147207 */ /* 0x001fe40004000000 */
[----:B------:R-:W-:-:S03]  /*1320*/  ISETP.GT.AND P0, PT, R26, R16, PT ;  /* 0x000000101a00720c */ /* 0x000fc60003f04270 */
[----:B------:R-:W-:-:S05]  /*1330*/  IMAD.IADD R51, R39, 0x1, R20 ;  /* 0x0000000127337824 */ /* 0x000fca00078e0214 */
[----:B------:R-:W0:Y:S02]  /*1340*/  SHFL.DOWN PT, R20, R51, 0x8, R16 ;  /* 0x0900000033147989 */ /* 0x000e2400000e0010 */
[----:B0-----:R-:W-:Y:S02]  /*1350*/  SEL R20, R20, RZ, !P0 ;  /* 0x000000ff14147207 */ /* 0x001fe40004000000 */
[----:B------:R-:W-:-:S03]  /*1360*/  ISETP.NE.AND P0, PT, R40, 0x65, PT ;  /* 0x000000652800780c */ /* 0x000fc60003f05270 */
[----:B------:R-:W-:-:S05]  /*1370*/  IMAD.IADD R41, R51, 0x1, R20 ;  /* 0x0000000133297824 */ /* 0x000fca00078e0214 */
[----:B------:R-:W0:Y:S05]  /*1380*/  SHFL.DOWN PT, R20, R41, 0x10, R16 ;  /* 0x0a00000029147989 */ /* 0x000e2a00000e0010 */
[----:B------:R-:W-:Y:S02]  /*1390*/  VOTE.ALL P0, P0 ;  /* 0x0000000000ff7806 */ /* 0x000fe40000000000 */
[----:B0-----:R-:W-:-:S05]  /*13a0*/  SEL R20, R20, RZ, !P2 ;  /* 0x000000ff14147207 */ /* 0x001fca0005000000 */
[----:B------:R-:W-:-:S07]  /*13b0*/  IMAD.IADD R39, R41, 0x1, R20 ;  /* 0x0000000129277824 */ /* 0x000fce00078e0214 */
.L_x_46:
[----:B------:R-:W-:Y:S05]  /*13c0*/  @!P0 BRA `(.L_x_10) ;  /* 0x0000000400248947 */ /* 0x000fea0003800000 */
[----:B------:R-:W-:-:S07]  /*13d0*/  IMAD.MOV.U32 R44, RZ, RZ, 0x3b8 ;  /* 0x000003b8ff2c7424 */ /* 0x000fce00078e00ff */
.L_x_16:
[----:B------:R-:W-:Y:S02]  /*13e0*/  IMAD.MOV.U32 R16, RZ, RZ, R42 ;  /* 0x000000ffff107224 */ /* 0x000fe400078e002a */
[----:B------:R-:W-:Y:S02]  /*13f0*/  IMAD.MOV.U32 R17, RZ, RZ, R43 ;  /* 0x000000ffff117224 */ /* 0x000fe400078e002b */
[----:B------:R-:W-:-:S05]  /*1400*/  IMAD.WIDE R16, R21, 0x8, R16 ;  /* 0x0000000815107825 */ /* 0x000fca00078e0210 */
[----:B------:R-:W2:Y:S01]  /*1410*/  LD.E.64.STRONG.GPU R40, desc[UR8][R16.64+-0x100] ;  /* 0xffff000810287980 */ /* 0x000ea2000c10fb00 */
[----:B------:R-:W-:Y:S05]  /*1420*/  YIELD ;  /* 0x0000000000007946 */ /* 0x000fea0003800000 */
[----:B------:R-:W-:Y:S01]  /*1430*/  UMOV UR5, 0xffffffff ;  /* 0xffffffff00057882 */ /* 0x000fe20000000000 */
[----:B------:R-:W-:Y:S02]  /*1440*/  SHF.R.U32.HI R44, RZ, 0x1, R44 ;  /* 0x00000001ff2c7819 */ /* 0x000fe4000001162c */
[----:B--2---:R-:W-:Y:S01]  /*1450*/  ISETP.NE.AND P0, PT, R40, 0x63, PT ;  /* 0x000000632800780c */ /* 0x004fe20003f05270 */
[----:B------:R-:W-:-:S12]  /*1460*/  BRA.DIV UR5, `(.L_x_11) ;  /* 0x0000003605407947 */ /* 0x000fd8000b800000 */
[----:B------:R-:W-:-:S13]  /*1470*/  VOTE.ANY P0, !P0 ;  /* 0x0000000000ff7806 */ /* 0x000fda0004000100 */
.L_x_49:
[----:B------:R-:W-:Y:S05]  /*1480*/  @!P0 BRA `(.L_x_12) ;  /* 0x0000000000748947 */ /* 0x000fea0003800000 */
[----:B------:R-:W-:-:S07]  /*1490*/  IMAD.MOV.U32 R20, RZ, RZ, R44 ;  /* 0x000000ffff147224 */ /* 0x000fce00078e002c */
.L_x_14:
        /* <DEDUP_REMOVED lines=27> */
.L_x_52:
[----:B------:R-:W-:Y:S05]  /*1650*/  @P0 BRA `(.L_x_14) ;  /* 0xfffffffc00900947 */ /* 0x000fea000383ffff */
.L_x_12:
[----:B------:R-:W-:Y:S01]  /*1660*/  UMOV UR5, 0xffffffff ;  /* 0xffffffff00057882 */ /* 0x000fe20000000000 */
[----:B------:R-:W-:Y:S02]  /*1670*/  ISETP.NE.AND P0, PT, R40, 0x65, PT ;  /* 0x000000652800780c */ /* 0x000fe40003f05270 */
[----:B------:R-:W-:Y:S11]  /*1680*/  BRA.DIV UR5, `(.L_x_15) ;  /* 0x0000003205f87947 */ /* 0x000ff6000b800000 */
[----:B------:R-:W-:Y:S01]  /*1690*/  VOTE.ANY R19, PT, !P0 ;  /* 0x0000000000137806 */ /* 0x000fe200040e0100 */
[----:B------:R-:W-:-:S03]  /*16a0*/  VIADD R21, R21, 0xffffffe0 ;  /* 0xffffffe015157836 */ /* 0x000fc60000000000 */
[----:B------:R-:W-:-:S05]  /*16b0*/  LOP3.LUT R19, R19, 0x80000000, R48, 0xec, !PT ;  /* 0x8000000013137812 */ /* 0x000fca00078eec30 */
[----:B------:R-:W-:-:S05]  /*16c0*/  VIADD R16, R19, 0xffffffff ;  /* 0xffffffff13107836 */ /* 0x000fca0000000000 */
[----:B------:R-:W-:-:S06]  /*16d0*/  LOP3.LUT R16, R19, R16, RZ, 0xc, !PT ;  /* 0x0000001013107212 */ /* 0x000fcc00078e0cff */
[----:B------:R-:W0:Y:S02]  /*16e0*/  POPC R16, R16 ;  /* 0x0000001000107309 */ /* 0x000e240000000000 */
[----:B0-----:R-:W0:Y:S01]  /*16f0*/  SHFL.DOWN PT, R20, R41, 0x1, R16 ;  /* 0x0820000029147989 */ /* 0x001e2200000e0010 */
[-C--:B------:R-:W-:Y:S02]  /*1700*/  ISETP.GE.AND P0, PT, R47, R16.reuse, PT ;  /* 0x000000102f00720c */ /* 0x080fe40003f06270 */
[-C--:B------:R-:W-:Y:S02]  /*1710*/  ISETP.GT.AND P2, PT, R37, R16.reuse, PT ;  /* 0x000000102500720c */ /* 0x080fe40003f44270 */
[----:B0-----:R-:W-:Y:S02]  /*1720*/  SEL R20, R20, RZ, !P0 ;  /* 0x000000ff14147207 */ /* 0x001fe40004000000 */
[----:B------:R-:W-:-:S03]  /*1730*/  ISETP.GT.AND P0, PT, R22, R16, PT ;  /* 0x000000101600720c */ /* 0x000fc60003f04270 */
[----:B------:R-:W-:-:S05]  /*1740*/  IMAD.IADD R51, R20, 0x1, R41 ;  /* 0x0000000114337824 */ /* 0x000fca00078e0229 */
[----:B------:R-:W0:Y:S02]  /*1750*/  SHFL.DOWN PT, R20, R51, 0x2, R16 ;  /* 0x0840000033147989 */ /* 0x000e2400000e0010 */
        /* <DEDUP_REMOVED lines=13> */
[----:B0-----:R-:W-:-:S04]  /*1830*/  SEL R20, R20, RZ, !P2 ;  /* 0x000000ff14147207 */ /* 0x001fc80005000000 */
[----:B------:R-:W-:-:S07]  /*1840*/  IADD3 R39, PT, PT, R50, R20, R39 ;  /* 0x0000001432277210 */ /* 0x000fce0007ffe027 */
.L_x_61:
[----:B------:R-:W-:Y:S05]  /*1850*/  @P0 BRA `(.L_x_16) ;  /* 0xfffffff800e00947 */ /* 0x000fea000383ffff */
.L_x_10:
[----:B------:R-:W-:Y:S01]  /*1860*/  ISETP.NE.AND P0, PT, R47, RZ, PT ;  /* 0x000000ff2f00720c */ /* 0x000fe20003f05270 */
[----:B------:R-:W0:Y:S01]  /*1870*/  @!P1 S2R R17, SR_CgaCtaId ;  /* 0x0000000000119919 */ /* 0x000e220000008800 */
[----:B------:R-:W-:Y:S01]  /*1880*/  @!P1 MOV R16, 0x400 ;  /* 0x0000040000109802 */ /* 0x000fe20000000f00 */
[----:B------:R-:W-:Y:S02]  /*1890*/  @!P1 IMAD.IADD R27, R27, 0x1, R39 ;  /* 0x000000011b1b9824 */ /* 0x000fe400078e0227 */
[----:B------:R-:W-:-:S05]  /*18a0*/  @!P1 IMAD.MOV.U32 R26, RZ, RZ, 0x65 ;  /* 0x00000065ff1a9424 */ /* 0x000fca00078e00ff */
[----:B------:R1:W-:Y:S03]  /*18b0*/  @!P1 ST.E.64.STRONG.GPU desc[UR8][R24.64+0x100], R26 ;  /* 0x0001001a18009985 */ /* 0x0003e6000c10fb08 */
[----:B------:R-:W-:Y:S01]  /*18c0*/  @!P0 MOV R19, 0x400 ;  /* 0x0000040000138802 */ /* 0x000fe20000000f00 */
[----:B------:R-:W2:Y:S01]  /*18d0*/  @!P0 S2R R20, SR_CgaCtaId ;  /* 0x0000000000148919 */ /* 0x000ea20000008800 */
[----:B0-----:R-:W-:Y:S01]  /*18e0*/  @!P1 LEA R18, R17, R16, 0x18 ;  /* 0x0000001011129211 */ /* 0x001fe200078ec0ff */
[----:B------:R-:W-:Y:S02]  /*18f0*/  IMAD.MOV.U32 R16, RZ, RZ, R46 ;  /* 0x000000ffff107224 */ /* 0x000fe400078e002e */
[----:B------:R-:W-:Y:S02]  /*1900*/  @!P0 IMAD.MOV.U32 R16, RZ, RZ, R39 ;  /* 0x000000ffff108224 */ /* 0x000fe400078e0027 */
[----:B------:R1:W-:Y:S04]  /*1910*/  @!P1 STS [R18+0x8], R27 ;  /* 0x0000081b12009388 */ /* 0x0003e80000000800 */
[----:B------:R1:W-:Y:S01]  /*1920*/  @!P1 STS [R18+0x4], R39 ;  /* 0x0000042712009388 */ /* 0x0003e20000000800 */
[----:B--2---:R-:W-:-:S05]  /*1930*/  @!P0 LEA R20, R20, R19, 0x18 ;  /* 0x0000001314148211 */ /* 0x004fca00078ec0ff */
[----:B------:R1:W-:Y:S02]  /*1940*/  @!P0 STS [R20+0x4c], R39 ;  /* 0x00004c2714008388 */ /* 0x0003e40000000800 */
.L_x_4:
[----:B------:R-:W-:Y:S05]  /*1950*/  WARPSYNC.ALL ;  /* 0x0000000000007948 */ /* 0x000fea0003800000 */
[----:B------:R-:W0:Y:S08]  /*1960*/  S2UR UR6, SR_CgaCtaId ;  /* 0x00000000000679c3 */ /* 0x000e300000008800 */
[----:B------:R-:W-:Y:S01]  /*1970*/  BAR.SYNC.DEFER_BLOCKING 0x0 ;  /* 0x0000000000007b1d */ /* 0x000fe20000010000 */
[----:B------:R-:W-:-:S05]  /*1980*/  ISETP.NE.AND P0, PT, R49, RZ, PT ;  /* 0x000000ff3100720c */ /* 0x000fca0003f05270 */
[----:B------:R-:W-:Y:S02]  /*1990*/  UMOV UR5, 0x400 ;  /* 0x0000040000057882 */ /* 0x000fe40000000000 */
[----:B0-----:R-:W-:-:S09]  /*19a0*/  ULEA UR5, UR6, UR5, 0x18 ;  /* 0x0000000506057291 */ /* 0x001fd2000f8ec0ff */
[----:B------:R-:W0:Y:S02]  /*19b0*/  LDS R17, [UR5+0x4c] ;  /* 0x00004c05ff117984 */ /* 0x000e240008000800 */
[----:B0-----:R-:W-:-:S05]  /*19c0*/  SEL R17, R17, RZ, P0 ;  /* 0x000000ff11117207 */ /* 0x001fca0000000000 */
[----:B------:R-:W-:-:S07]  /*19d0*/  IMAD.IADD R16, R17, 0x1, R16 ;  /* 0x0000000111107824 */ /* 0x000fce00078e0210 */
.L_x_3:
[----:B------:R-:W-:Y:S05]  /*19e0*/  BSYNC.RECONVERGENT B0 ;  /* 0x0000000000007941 */ /* 0x000fea0003800200 */
.L_x_1:
[----:B------:R-:W-:Y:S01]  /*19f0*/  IMAD.IADD R17, R4, 0x1, R16 ;  /* 0x0000000104117824 */ /* 0x000fe200078e0210 */
[----:B------:R-:W-:Y:S03]  /*1a00*/  BAR.SYNC.DEFER_BLOCKING 0x0 ;  /* 0x0000000000007b1d */ /* 0x000fe60000010000 */
[----:B------:R-:W-:-:S03]  /*1a10*/  IMAD.IADD R4, R5, 0x1, R17 ;  /* 0x0000000105047824 */ /* 0x000fc600078e0211 */
[----:B------:R-:W2:Y:S01]  /*1a20*/  LDCU.64 UR6, c[0x0][0x388] ;  /* 0x00007100ff0677ac */ /* 0x000ea20008000a00 */
[----:B------:R-:W-:-:S04]  /*1a30*/  IMAD.IADD R5, R6, 0x1, R4 ;  /* 0x0000000106057824 */ /* 0x000fc800078e0204 */
[----:B------:R-:W-:-:S04]  /*1a40*/  IMAD.IADD R6, R7, 0x1, R5 ;  /* 0x0000000107067824 */ /* 0x000fc800078e0205 */
[----:B------:R-:W-:-:S04]  /*1a50*/  IMAD.IADD R7, R8, 0x1, R6 ;  /* 0x0000000108077824 */ /* 0x000fc800078e0206 */
[----:B------:R-:W-:-:S04]  /*1a60*/  IMAD.IADD R8, R9, 0x1, R7 ;  /* 0x0000000109087824 */ /* 0x000fc800078e0207 */
[----:B------:R-:W-:Y:S01]  /*1a70*/  IMAD.IADD R9, R10, 0x1, R8 ;  /* 0x000000010a097824 */ /* 0x000fe200078e0208 */
[----:B------:R-:W-:Y:S03]  /*1a80*/  STS.64 [R0], R16 ;  /* 0x0000001000007388 */ /* 0x000fe60000000a00 */
[----:B------:R-:W-:Y:S01]  /*1a90*/  IMAD.IADD R10, R11, 0x1, R9 ;  /* 0x000000010b0a7824 */ /* 0x000fe200078e0209 */
[----:B------:R2:W-:Y:S03]  /*1aa0*/  STS.64 [R0+0x8], R4 ;  /* 0x0000080400007388 */ /* 0x0005e60000000a00 */
[----:B------:R-:W-:Y:S01]  /*1ab0*/  IMAD.IADD R11, R12, 0x1, R10 ;  /* 0x000000010c0b7824 */ /* 0x000fe200078e020a */
[----:B------:R-:W-:Y:S03]  /*1ac0*/  STS.64 [R0+0x10], R6 ;  /* 0x0000100600007388 */ /* 0x000fe60000000a00 */
[----:B------:R-:W-:Y:S01]  /*1ad0*/  IMAD.IADD R12, R13, 0x1, R11 ;  /* 0x000000010d0c7824 */ /* 0x000fe200078e020b */
[----:B------:R-:W-:Y:S03]  /*1ae0*/  STS.64 [R0+0x18], R8 ;  /* 0x0000180800007388 */ /* 0x000fe60000000a00 */
[----:B------:R-:W-:Y:S01]  /*1af0*/  IMAD.IADD R13, R14, 0x1, R12 ;  /* 0x000000010e0d7824 */ /* 0x000fe200078e020c */
[----:B------:R-:W-:Y:S01]  /*1b00*/  STS.64 [R0+0x20], R10 ;  /* 0x0000200a00007388 */ /* 0x000fe20000000a00 */
[----:B--2---:R-:W-:-:S02]  /*1b10*/  IADD3 R4, P0, PT, R45, UR6, RZ ;  /* 0x000000062d047c10 */ /* 0x004fc4000ff1e0ff */
[----:B------:R-:W-:Y:S01]  /*1b20*/  IMAD.IADD R14, R15, 0x1, R13 ;  /* 0x000000010f0e7824 */ /* 0x000fe200078e020d */
[----:B------:R-:W-:Y:S01]  /*1b30*/  STS.64 [R0+0x28], R12 ;  /* 0x0000280c00007388 */ /* 0x000fe20000000a00 */
[----:B------:R-:W-:Y:S02]  /*1b40*/  IADD3.X R5, PT, PT, R3, UR7, RZ, P0, !PT ;  /* 0x0000000703057c10 */ /* 0x000fe400087fe4ff */
[----:B------:R-:W-:-:S04]  /*1b50*/  IMAD.IADD R15, R28, 0x1, R14 ;  /* 0x000000011c0f7824 */ /* 0x000fc800078e020e */
[----:B01----:R-:W-:Y:S01]  /*1b60*/  IMAD.IADD R18, R29, 0x1, R15 ;  /* 0x000000011d127824 */ /* 0x003fe200078e020f */
[----:B------:R-:W-:Y:S03]  /*1b70*/  STS.64 [R0+0x30], R14 ;  /* 0x0000300e00007388 */ /* 0x000fe60000000a00 */
[----:B------:R-:W-:-:S04]  /*1b80*/  IMAD.IADD R19, R30, 0x1, R18 ;  /* 0x000000011e137824 */ /* 0x000fc800078e0212 */
[----:B------:R-:W-:Y:S01]  /*1b90*/  IMAD.IADD R20, R31, 0x1, R19 ;  /* 0x000000011f147824 */ /* 0x000fe200078e0213 */
[----:B------:R-:W-:Y:S03]  /*1ba0*/  STS.64 [R0+0x38], R18 ;  /* 0x0000381200007388 */ /* 0x000fe60000000a00 */
[----:B------:R-:W-:-:S04]  /*1bb0*/  IMAD.IADD R21, R32, 0x1, R20 ;  /* 0x0000000120157824 */ /* 0x000fc800078e0214 */
[----:B------:R-:W-:Y:S01]  /*1bc0*/  IMAD.IADD R22, R33, 0x1, R21 ;  /* 0x0000000121167824 */ /* 0x000fe200078e0215 */
[----:B------:R-:W-:Y:S03]  /*1bd0*/  STS.64 [R0+0x40], R20 ;  /* 0x0000401400007388 */ /* 0x000fe60000000a00 */
[----:B------:R-:W-:-:S04]  /*1be0*/  IMAD.IADD R23, R34, 0x1, R22 ;  /* 0x0000000122177824 */ /* 0x000fc800078e0216 */
[----:B------:R-:W-:Y:S01]  /*1bf0*/  IMAD.IADD R24, R35, 0x1, R23 ;  /* 0x0000000123187824 */ /* 0x000fe200078e0217 */
[----:B------:R-:W-:Y:S03]  /*1c00*/  STS.64 [R0+0x48], R22 ;  /* 0x0000481600007388 */ /* 0x000fe60000000a00 */
[----:B------:R-:W-:-:S05]  /*1c10*/  IMAD.IADD R25, R36, 0x1, R24 ;  /* 0x0000000124197824 */ /* 0x000fca00078e0218 */
[----:B------:R-:W-:Y:S01]  /*1c20*/  STS.64 [R0+0x50], R24 ;  /* 0x0000501800007388 */ /* 0x000fe20000000a00 */
[----:B------:R-:W-:-:S03]  /*1c30*/  NOP ;  /* 0x0000000000007918 */ /* 0x000fc60000000000 */
[----:B------:R-:W0:Y:S04]  /*1c40*/  LDS R7, [R2] ;  /* 0x0000000002077984 */ /* 0x000e280000000800 */
[----:B------:R-:W1:Y:S04]  /*1c50*/  LDS R9, [R2+0x80] ;  /* 0x0000800002097984 */ /* 0x000e680000000800 */
[----:B------:R-:W2:Y:S04]  /*1c60*/  LDS R11, [R2+0x100] ;  /* 0x00010000020b7984 */ /* 0x000ea80000000800 */
[----:B------:R-:W3:Y:S04]  /*1c70*/  LDS R13, [R2+0x180] ;  /* 0x00018000020d7984 */ /* 0x000ee80000000800 */
[----:B------:R-:W4:Y:S04]  /*1c80*/  LDS R15, [R2+0x200] ;  /* 0x00020000020f7984 */ /* 0x000f280000000800 */
[----:B------:R-:W5:Y:S04]  /*1c90*/  LDS R17, [R2+0x280] ;  /* 0x0002800002117984 */ /* 0x000f680000000800 */
        /* <DEDUP_REMOVED lines=16> */
[----:B0-----:R-:W-:Y:S04]  /*1da0*/  STG.E desc[UR8][R4.64], R7 ;  /* 0x0000000704007986 */ /* 0x001fe8000c101908 */
[----:B-1----:R-:W-:Y:S04]  /*1db0*/  STG.E desc[UR8][R4.64+0x80], R9 ;  /* 0x0000800904007986 */ /* 0x002fe8000c101908 */
[----:B--2---:R-:W-:Y:S04]  /*1dc0*/  STG.E desc[UR8][R4.64+0x100], R11 ;  /* 0x0001000b04007986 */ /* 0x004fe8000c101908 */
[----:B---3--:R-:W-:Y:S04]  /*1dd0*/  STG.E desc[UR8][R4.64+0x180], R13 ;  /* 0x0001800d04007986 */ /* 0x008fe8000c101908 */
[----:B----4-:R-:W-:Y:S04]  /*1de0*/  STG.E desc[UR8][R4.64+0x200], R15 ;  /* 0x0002000f04007986 */ /* 0x010fe8000c101908 */
[----:B-----5:R-:W-:Y:S04]  /*1df0*/  STG.E desc[UR8][R4.64+0x280], R17 ;  /* 0x0002801104007986 */ /* 0x020fe8000c101908 */
[----:B------:R-:W-:Y:S04]  /*1e00*/  STG.E desc[UR8][R4.64+0x300], R19 ;  /* 0x0003001304007986 */ /* 0x000fe8000c101908 */
        /* <DEDUP_REMOVED lines=14> */
[----:B------:R-:W-:Y:S01]  /*1ef0*/  STG.E desc[UR8][R4.64+0xa80], R51 ;  /* 0x000a803304007986 */ /* 0x000fe2000c101908 */
[----:B------:R-:W-:Y:S05]  /*1f00*/  EXIT ;  /* 0x000000000000794d */ /* 0x000fea0003800000 */
.L_x_0:
[----:B------:R-:W-:-:S13]  /*1f10*/  ISETP.NE.AND P0, PT, R0, RZ, PT ;  /* 0x000000ff0000720c */ /* 0x000fda0003f05270 */
[----:B------:R-:W-:Y:S05]  /*1f20*/  @!P0 EXIT ;  /* 0x000000000000894d */ /* 0x000fea0003800000 */
[----:B------:R-:W0:Y:S02]  /*1f30*/  LDC.64 R2, c[0x0][0x380] ;  /* 0x0000e000ff027b82 */ /* 0x000e240000000a00 */
[----:B0-----:R-:W-:-:S05]  /*1f40*/  IMAD.WIDE.U32 R2, R5, 0x4, R2 ;  /* 0x0000000405027825 */ /* 0x001fca00078e0002 */
[----:B------:R0:W2:Y:S01]  /*1f50*/  LDG.E R4, desc[UR8][R2.64] ;  /* 0x0000000802047981 */ /* 0x0000a2000c1e1900 */
[----:B------:R-:W3:Y:S02]  /*1f60*/  S2R R13, SR_TID.X ;  /* 0x00000000000d7919 */ /* 0x000ee40000002100 */
[C---:B---3--:R-:W-:Y:S02]  /*1f70*/  LOP3.LUT R5, R13.reuse, 0x1f, RZ, 0xc0, !PT ;  /* 0x0000001f0d057812 */ /* 0x048fe400078ec0ff */
[----:B------:R-:W-:-:S05]  /*1f80*/  LOP3.LUT R6, R13, 0x3e0, RZ, 0xc0, !PT ;  /* 0x000003e00d067812 */ /* 0x000fca00078ec0ff */
[----:B------:R-:W-:-:S04]  /*1f90*/  IMAD R11, R6, 0x16, R5 ;  /* 0x00000016060b7824 */ /* 0x000fc800078e0205 */
[C---:B------:R-:W-:Y:S01]  /*1fa0*/  VIADD R5, R11.reuse, 0x20 ;  /* 0x000000200b057836 */ /* 0x040fe20000000000 */
[C---:B------:R-:W-:Y:S01]  /*1fb0*/  ISETP.GE.U32.AND P6, PT, R11.reuse, R0, PT ;  /* 0x000000000b00720c */ /* 0x040fe20003fc6070 */
[C---:B------:R-:W-:Y:S01]  /*1fc0*/  VIADD R9, R11.reuse, 0xa0 ;  /* 0x000000a00b097836 */ /* 0x040fe20000000000 */
[C---:B0-----:R-:W-:Y:S01]  /*1fd0*/  LEA R2, P1, R11.reuse, R2, 0x2 ;  /* 0x000000020b027211 */ /* 0x041fe200078210ff */
[----:B------:R-:W-:Y:S01]  /*1fe0*/  VIADD R7, R11, 0x80 ;  /* 0x000000800b077836 */ /* 0x000fe20000000000 */
[-C--:B------:R-:W-:Y:S01]  /*1ff0*/  ISETP.GE.U32.AND P5, PT, R5, R0.reuse, PT ;  /* 0x000000000500720c */ /* 0x080fe20003fa6070 */
[----:B------:R-:W-:Y:S01]  /*2000*/  VIADD R5, R11, 0xe0 ;  /* 0x000000e00b057836 */ /* 0x000fe20000000000 */
[-C--:B------:R-:W-:Y:S01]  /*2010*/  ISETP.GE.U32.AND P4, PT, R9, R0.reuse, PT ;  /* 0x000000000900720c */ /* 0x080fe20003f86070 */
[----:B------:R-:W-:Y:S01]  /*2020*/  IMAD.X R3, RZ, RZ, R3, P1 ;  /* 0x000000ffff037224 */ /* 0x000fe200008e0603 */
[-C--:B------:R-:W-:Y:S01]  /*2030*/  ISETP.GE.U32.AND P0, PT, R7, R0.reuse, PT ;  /* 0x000000000700720c */ /* 0x080fe20003f06070 */
[----:B------:R-:W-:Y:S01]  /*2040*/  VIADD R7, R11, 0x120 ;  /* 0x000001200b077836 */ /* 0x000fe20000000000 */
[----:B------:R-:W-:Y:S01]  /*2050*/  ISETP.GE.U32.AND P3, PT, R5, R0, PT ;  /* 0x000000000500720c */ /* 0x000fe20003f66070 */
[----:B------:R-:W-:-:S02]  /*2060*/  VIADD R5, R11, 0x200 ;  /* 0x000002000b057836 */ /* 0x000fc40000000000 */
[----:B------:R-:W-:Y:S01]  /*2070*/  VIADD R9, R11, 0x1c0 ;  /* 0x000001c00b097836 */ /* 0x000fe20000000000 */
[----:B------:R-:W-:-:S04]  /*2080*/  ISETP.GE.U32.AND P2, PT, R7, R0, PT ;  /* 0x000000000700720c */ /* 0x000fc80003f46070 */
[----:B------:R-:W-:Y:S01]  /*2090*/  ISETP.GE.U32.AND P1, PT, R9, R0, PT ;  /* 0x000000000900720c */ /* 0x000fe20003f26070 */
[C---:B------:R-:W-:Y:S02]  /*20a0*/  VIADD R7, R11.reuse, 0x260 ;  /* 0x000002600b077836 */ /* 0x040fe40000000000 */
[C---:B------:R-:W-:Y:S02]  /*20b0*/  VIADD R51, R11.reuse, 0x40 ;  /* 0x000000400b337836 */ /* 0x040fe40000000000 */
[C---:B------:R-:W-:Y:S02]  /*20c0*/  VIADD R50, R11.reuse, 0x60 ;  /* 0x000000600b327836 */ /* 0x040fe40000000000 */
[C---:B------:R-:W-:Y:S02]  /*20d0*/  VIADD R49, R11.reuse, 0xc0 ;  /* 0x000000c00b317836 */ /* 0x040fe40000000000 */
[C---:B------:R-:W-:Y:S02]  /*20e0*/  VIADD R48, R11.reuse, 0x100 ;  /* 0x000001000b307836 */ /* 0x040fe40000000000 */
[----:B------:R-:W-:-:S02]  /*20f0*/  VIADD R47, R11, 0x140 ;  /* 0x000001400b2f7836 */ /* 0x000fc40000000000 */
[C---:B------:R-:W-:Y:S02]  /*2100*/  VIADD R46, R11.reuse, 0x160 ;  /* 0x000001600b2e7836 */ /* 0x040fe40000000000 */
[C---:B------:R-:W-:Y:S02]  /*2110*/  VIADD R45, R11.reuse, 0x180 ;  /* 0x000001800b2d7836 */ /* 0x040fe40000000000 */
[C---:B------:R-:W-:Y:S02]  /*2120*/  VIADD R43, R11.reuse, 0x1a0 ;  /* 0x000001a00b2b7836 */ /* 0x040fe40000000000 */
[C---:B------:R-:W-:Y:S02]  /*2130*/  VIADD R42, R11.reuse, 0x1e0 ;  /* 0x000001e00b2a7836 */ /* 0x040fe40000000000 */
[C---:B------:R-:W-:Y:S02]  /*2140*/  VIADD R41, R11.reuse, 0x240 ;  /* 0x000002400b297836 */ /* 0x040fe40000000000 */
[----:B------:R-:W-:-:S02]  /*2150*/  VIADD R40, R11, 0x2a0 ;  /* 0x000002a00b287836 */ /* 0x000fc40000000000 */
[----:B--2---:R-:W-:Y:S02]  /*2160*/  IMAD.MOV.U32 R16, RZ, RZ, R4 ;  /* 0x000000ffff107224 */ /* 0x004fe400078e0004 */
[----:B------:R-:W2:Y:S01]  /*2170*/  @!P6 LDG.E R4, desc[UR8][R2.64] ;  /* 0x000000080204e981 */ /* 0x000ea2000c1e1900 */
[-C--:B------:R-:W-:Y:S01]  /*2180*/  ISETP.GE.U32.AND P6, PT, R5, R0.reuse, PT ;  /* 0x000000000500720c */ /* 0x080fe20003fc6070 */
[--C-:B------:R-:W-:Y:S02]  /*2190*/  IMAD.MOV.U32 R6, RZ, RZ, R16.reuse ;  /* 0x000000ffff067224 */ /* 0x100fe400078e0010 */
[----:B------:R-:W-:Y:S02]  /*21a0*/  VIADD R5, R11, 0x220 ;  /* 0x000002200b057836 */ /* 0x000fe40000000000 */
[----:B------:R-:W-:Y:S02]  /*21b0*/  IMAD.MOV.U32 R14, RZ, RZ, R16 ;  /* 0x000000ffff0e7224 */ /* 0x000fe400078e0010 */
[----:B------:R-:W3:Y:S01]  /*21c0*/  @!P5 LDG.E R6, desc[UR8][R2.64+0x80] ;  /* 0x000080080206d981 */ /* 0x000ee2000c1e1900 */
[----:B------:R-:W-:Y:S01]  /*21d0*/  ISETP.GE.U32.AND P5, PT, R5, R0, PT ;  /* 0x000000000500720c */ /* 0x000fe20003fa6070 */
[----:B------:R-:W-:-:S02]  /*21e0*/  VIADD R5, R11, 0x280 ;  /* 0x000002800b057836 */ /* 0x000fc40000000000 */
[----:B------:R-:W4:Y:S01]  /*21f0*/  @!P4 LDG.E R14, desc[UR8][R2.64+0x280] ;  /* 0x00028008020ec981 */ /* 0x000f22000c1e1900 */
[--C-:B------:R-:W-:Y:S02]  /*2200*/  IMAD.MOV.U32 R12, RZ, RZ, R16.reuse ;  /* 0x000000ffff0c7224 */ /* 0x100fe400078e0010 */
[-C--:B------:R-:W-:Y:S01]  /*2210*/  ISETP.GE.U32.AND P4, PT, R5, R0.reuse, PT ;  /* 0x000000000500720c */ /* 0x080fe20003f86070 */
[--C-:B------:R-:W-:Y:S02]  /*2220*/  IMAD.MOV.U32 R20, RZ, RZ, R16.reuse ;  /* 0x000000ffff147224 */ /* 0x100fe400078e0010 */
[--C-:B------:R-:W-:Y:S01]  /*2230*/  IMAD.MOV.U32 R24, RZ, RZ, R16.reuse ;  /* 0x000000ffff187224 */ /* 0x100fe200078e0010 */
[----:B------:R-:W4:Y:S01]  /*2240*/  @!P0 LDG.E R12, desc[UR8][R2.64+0x200] ;  /* 0x00020008020c8981 */ /* 0x000f22000c1e1900 */
[--C-:B------:R-:W-:Y:S02]  /*2250*/  IMAD.MOV.U32 R34, RZ, RZ, R16.reuse ;  /* 0x000000ffff227224 */ /* 0x100fe400078e0010 */
[----:B------:R-:W-:Y:S01]  /*2260*/  IMAD.MOV.U32 R5, RZ, RZ, R16 ;  /* 0x000000ffff057224 */ /* 0x000fe200078e0010 */
[----:B------:R-:W4:Y:S01]  /*2270*/  @!P3 LDG.E R20, desc[UR8][R2.64+0x380] ;  /* 0x000380080214b981 */ /* 0x000f22000c1e1900 */
[----:B------:R-:W-:-:S02]  /*2280*/  ISETP.GE.U32.AND P0, PT, R7, R0, PT ;  /* 0x000000000700720c */ /* 0x000fc40003f06070 */
[-C--:B------:R-:W-:Y:S01]  /*2290*/  ISETP.GE.U32.AND P3, PT, R51, R0.reuse, PT ;  /* 0x000000003300720c */ /* 0x080fe20003f66070 */
[----:B------:R-:W4:Y:S01]  /*22a0*/  @!P2 LDG.E R24, desc[UR8][R2.64+0x480] ;  /* 0x000480080218a981 */ /* 0x000f22000c1e1900 */
[----:B------:R-:W-:-:S03]  /*22b0*/  ISETP.GE.U32.AND P2, PT, R50, R0, PT ;  /* 0x000000003200720c */ /* 0x000fc60003f46070 */
[----:B------:R-:W4:Y:S01]  /*22c0*/  @!P1 LDG.E R34, desc[UR8][R2.64+0x700] ;  /* 0x0007000802229981 */ /* 0x000f22000c1e1900 */
[----:B------:R-:W-:-:S03]  /*22d0*/  ISETP.GE.U32.AND P1, PT, R49, R0, PT ;  /* 0x000000003100720c */ /* 0x000fc60003f26070 */
[----:B------:R-:W4:Y:S01]  /*22e0*/  @!P6 LDG.E R5, desc[UR8][R2.64+0x800] ;  /* 0x000800080205e981 */ /* 0x000f22000c1e1900 */
[----:B------:R-:W-:Y:S01]  /*22f0*/  ISETP.GE.U32.AND P6, PT, R48, R0, PT ;  /* 0x000000003000720c */ /* 0x000fe20003fc6070 */
[--C-:B------:R-:W-:Y:S02]  /*2300*/  IMAD.MOV.U32 R7, RZ, RZ, R16.reuse ;  /* 0x000000ffff077224 */ /* 0x100fe400078e0010 */
[--C-:B------:R-:W-:Y:S02]  /*2310*/  IMAD.MOV.U32 R9, RZ, RZ, R16.reuse ;  /* 0x000000ffff097224 */ /* 0x100fe400078e0010 */
[--C-:B------:R-:W-:Y:S02]  /*2320*/  IMAD.MOV.U32 R11, RZ, RZ, R16.reuse ;  /* 0x000000ffff0b7224 */ /* 0x100fe400078e0010 */
[--C-:B------:R-:W-:Y:S01]  /*2330*/  IMAD.MOV.U32 R8, RZ, RZ, R16.reuse ;  /* 0x000000ffff087224 */ /* 0x100fe200078e0010 */
[----:B------:R-:W4:Y:S01]  /*2340*/  @!P5 LDG.E R7, desc[UR8][R2.64+0x880] ;  /* 0x000880080207d981 */ /* 0x000f22000c1e1900 */
[----:B------:R-:W-:-:S02]  /*2350*/  IMAD.MOV.U32 R10, RZ, RZ, R16 ;  /* 0x000000ffff0a7224 */ /* 0x000fc400078e0010 */
[--C-:B------:R-:W-:Y:S01]  /*2360*/  IMAD.MOV.U32 R18, RZ, RZ, R16.reuse ;  /* 0x000000ffff127224 */ /* 0x100fe200078e0010 */
[----:B------:R-:W4:Y:S01]  /*2370*/  @!P0 LDG.E R9, desc[UR8][R2.64+0x980] ;  /* 0x0009800802098981 */ /* 0x000f22000c1e1900 */
[----:B------:R-:W-:Y:S01]  /*2380*/  IMAD.MOV.U32 R22, RZ, RZ, R16 ;  /* 0x000000ffff167224 */ /* 0x000fe200078e0010 */
[-C--:B------:R-:W-:Y:S02]  /*2390*/  ISETP.GE.U32.AND P5, PT, R47, R0.reuse, PT ;  /* 0x000000002f00720c */ /* 0x080fe40003fa6070 */
[----:B------:R-:W4:Y:S01]  /*23a0*/  @!P4 LDG.E R11, desc[UR8][R2.64+0xa00] ;  /* 0x000a0008020bc981 */ /* 0x000f22000c1e1900 */
[-C--:B------:R-:W-:Y:S02]  /*23b0*/  ISETP.GE.U32.AND P0, PT, R46, R0.reuse, PT ;  /* 0x000000002e00720c */ /* 0x080fe40003f06070 */
[-C--:B------:R-:W-:Y:S01]  /*23c0*/  ISETP.GE.U32.AND P4, PT, R45, R0.reuse, PT ;  /* 0x000000002d00720c */ /* 0x080fe20003f86070 */
[----:B------:R-:W4:Y:S01]  /*23d0*/  @!P3 LDG.E R8, desc[UR8][R2.64+0x100] ;  /* 0x000100080208b981 */ /* 0x000f22000c1e1900 */
[----:B------:R-:W-:-:S03]  /*23e0*/  ISETP.GE.U32.AND P3, PT, R43, R0, PT ;  /* 0x000000002b00720c */ /* 0x000fc60003f66070 */
        /* <DEDUP_REMOVED lines=12> */
[----:B------:R-:W-:Y:S01]  /*24b0*/  IMAD.MOV.U32 R17, RZ, RZ, R16 ;  /* 0x000000ffff117224 */ /* 0x000fe200078e0010 */
[----:B------:R-:W4:Y:S04]  /*24c0*/  @!P0 LDG.E R28, desc[UR8][R2.64+0x580] ;  /* 0x00058008021c8981 */ /* 0x000f28000c1e1900 */
[----:B------:R-:W4:Y:S04]  /*24d0*/  @!P4 LDG.E R30, desc[UR8][R2.64+0x600] ;  /* 0x00060008021ec981 */ /* 0x000f28000c1e1900 */
[----:B------:R-:W4:Y:S04]  /*24e0*/  @!P3 LDG.E R32, desc[UR8][R2.64+0x680] ;  /* 0x000680080220b981 */ /* 0x000f28000c1e1900 */
[----:B------:R-:W4:Y:S04]  /*24f0*/  @!P2 LDG.E R52, desc[UR8][R2.64+0x780] ;  /* 0x000780080234a981 */ /* 0x000f28000c1e1900 */
[----:B------:R-:W4:Y:S04]  /*2500*/  @!P1 LDG.E R17, desc[UR8][R2.64+0x900] ;  /* 0x0009000802119981 */ /* 0x000f28000c1e1900 */
[----:B------:R-:W4:Y:S01]  /*2510*/  @!P6 LDG.E R16, desc[UR8][R2.64+0xa80] ;  /* 0x000a80080210e981 */ /* 0x000f22000c1e1900 */
[----:B------:R-:W0:Y:S01]  /*2520*/  S2R R36, SR_LANEID ;  /* 0x0000000000247919 */ /* 0x000e220000000000 */
[----:B------:R-:W1:Y:S01]  /*2530*/  S2UR UR5, SR_CgaCtaId ;  /* 0x00000000000579c3 */ /* 0x000e620000008800 */
[----:B------:R-:W-:Y:S01]  /*2540*/  SHF.R.U32.HI R44, RZ, 0x5, R13 ;  /* 0x00000005ff2c7819 */ /* 0x000fe2000001160d */
[----:B------:R-:W-:Y:S01]  /*2550*/  UMOV UR4, 0x400 ;  /* 0x0000040000047882 */ /* 0x000fe20000000000 */
[----:B------:R-:W-:Y:S01]  /*2560*/  ISETP.NE.AND P0, PT, R38, RZ, PT ;  /* 0x000000ff2600720c */ /* 0x000fe20003f05270 */
[----:B-1----:R-:W-:-:S02]  /*2570*/  ULEA UR4, UR5, UR4, 0x18 ;  /* 0x0000000405047291 */ /* 0x002fc4000f8ec0ff */
[----:B0-----:R-:W-:-:S05]  /*2580*/  IMAD R37, R44, 0x2c0, R36 ;  /* 0x000002c02c257824 */ /* 0x001fca00078e0224 */
        /* <DEDUP_REMOVED lines=39> */
[----:B------:R-:W-:Y:S02]  /*2800*/  ISETP.NE.AND P1, PT, R36, 0x1f, PT ;  /* 0x0000001f2400780c */ /* 0x000fe40003f25270 */
[----:B---3--:R-:W-:Y:S02]  /*2810*/  IADD3 R16, PT, PT, R6, R5, R16 ;  /* 0x0000000506107210 */ /* 0x008fe40007ffe010 */
[----:B------:R-:W-:Y:S02]  /*2820*/  ISETP.NE.AND P2, PT, R44, 0xb, PT ;  /* 0x0000000b2c00780c */ /* 0x000fe40003f45270 */
        /* <DEDUP_REMOVED lines=20> */
[----:B------:R-:W-:Y:S01]  /*2970*/  ISETP.NE.AND P0, PT, R44, 0x2, PT ;  /* 0x000000022c00780c */ /* 0x000fe20003f05270 */
[----:B------:R-:W0:Y:S02]  /*2980*/  S2R R53, SR_TID.X ;  /* 0x0000000000357919 */ /* 0x000e240000002100 */
[----:B------:R-:W-:Y:S01]  /*2990*/  IMAD.IADD R35, R38, 0x1, -R35 ;  /* 0x0000000126237824 */ /* 0x000fe200078e0a23 */
[----:B------:R-:W-:Y:S01]  /*29a0*/  @!P1 STS [R52+0x10], R38 ;  /* 0x0000102634009388 */ /* 0x000fe20000000800 */
[----:B------:R-:W-:Y:S01]  /*29b0*/  BAR.SYNC.DEFER_BLOCKING 0x0 ;  /* 0x0000000000007b1d */ /* 0x000fe20000010000 */
[----:B------:R-:W-:-:S05]  /*29c0*/  ISETP.NE.AND P1, PT, R44, 0x9, PT ;  /* 0x000000092c00780c */ /* 0x000fca0003f25270 */
[----:B------:R-:W1:Y:S04]  /*29d0*/  LDS.128 R16, [UR4+0x10] ;  /* 0x00001004ff107984 */ /* 0x000e680008000c00 */
[----:B------:R-:W2:Y:S04]  /*29e0*/  LDS.128 R20, [UR4+0x20] ;  /* 0x00002004ff147984 */ /* 0x000ea80008000c00 */
[----:B------:R-:W3:Y:S01]  /*29f0*/  LDS.128 R24, [UR4+0x30] ;  /* 0x00003004ff187984 */ /* 0x000ee20008000c00 */
[----:B-1----:R-:W-:-:S04]  /*2a00*/  IMAD.IADD R17, R16, 0x1, R17 ;  /* 0x0000000110117824 */ /* 0x002fc800078e0211 */
[----:B------:R-:W-:Y:S01]  /*2a10*/  IMAD.IADD R18, R18, 0x1, R17 ;  /* 0x0000000112127824 */ /* 0x000fe200078e0211 */
[----:B------:R-:W-:Y:S02]  /*2a20*/  SEL R16, R17, R16, !P0 ;  /* 0x0000001011107207 */ /* 0x000fe40004000000 */
[----:B------:R-:W-:Y:S01]  /*2a30*/  ISETP.NE.AND P0, PT, R44, 0x3, PT ;  /* 0x000000032c00780c */ /* 0x000fe20003f05270 */
[----:B------:R-:W-:-:S03]  /*2a40*/  IMAD.IADD R19, R19, 0x1, R18 ;  /* 0x0000000113137824 */ /* 0x000fc600078e0212 */
[----:B------:R-:W-:Y:S01]  /*2a50*/  SEL R16, R18, R16, !P0 ;  /* 0x0000001012107207 */ /* 0x000fe20004000000 */
[----:B--2---:R-:W-:Y:S01]  /*2a60*/  IMAD.IADD R20, R19, 0x1, R20 ;  /* 0x0000000113147824 */ /* 0x004fe200078e0214 */
        /* <DEDUP_REMOVED lines=8> */
[----:B---3--:R-:W-:Y:S01]  /*2af0*/  IMAD.IADD R24, R23, 0x1, R24 ;  /* 0x0000000117187824 */ /* 0x008fe200078e0218 */
[----:B------:R-:W-:Y:S02]  /*2b00*/  SEL R16, R21, R16, !P0 ;  /* 0x0000001015107207 */ /* 0x000fe40004000000 */
[----:B------:R-:W-:Y:S01]  /*2b10*/  ISETP.NE.AND P0, PT, R44, 0x7, PT ;  /* 0x000000072c00780c */ /* 0x000fe20003f05270 */
[----:B------:R-:W-:-:S03]  /*2b20*/  IMAD.IADD R25, R25, 0x1, R24 ;  /* 0x0000000119197824 */ /* 0x000fc600078e0218 */
[----:B------:R-:W-:Y:S02]  /*2b30*/  SEL R16, R22, R16, !P0 ;  /* 0x0000001016107207 */ /* 0x000fe40004000000 */
[----:B------:R-:W-:-:S04]  /*2b40*/  ISETP.NE.AND P0, PT, R44, 0x8, PT ;  /* 0x000000082c00780c */ /* 0x000fc80003f05270 */
[----:B------:R-:W-:Y:S02]  /*2b50*/  SEL R16, R23, R16, !P0 ;  /* 0x0000001017107207 */ /* 0x000fe40004000000 */
[----:B------:R-:W-:Y:S02]  /*2b60*/  ISETP.NE.AND P0, PT, R44, 0xa, PT ;  /* 0x0000000a2c00780c */ /* 0x000fe40003f05270 */
[----:B------:R-:W-:Y:S02]  /*2b70*/  SEL R16, R24, R16, !P1 ;  /* 0x0000001018107207 */ /* 0x000fe40004800000 */
[----:B------:R-:W-:Y:S02]  /*2b80*/  ISETP.NE.AND P1, PT, R36, RZ, PT ;  /* 0x000000ff2400720c */ /* 0x000fe40003f25270 */
[----:B------:R-:W-:Y:S01]  /*2b90*/  SEL R16, R25, R16, !P0 ;  /* 0x0000001019107207 */ /* 0x000fe20004000000 */
[----:B------:R-:W-:Y:S01]  /*2ba0*/  @!P2 IMAD.IADD R16, R26, 0x1, R25 ;  /* 0x000000011a10a824 */ /* 0x000fe200078e0219 */
[----:B0-----:R-:W-:-:S02]  /*2bb0*/  ISETP.GE.U32.AND P0, PT, R53, 0x20, PT ;  /* 0x000000203500780c */ /* 0x001fc40003f06070 */
[----:B------:R-:W-:Y:S02]  /*2bc0*/  SEL R35, R35, RZ, P1 ;  /* 0x000000ff23237207 */ /* 0x000fe40000800000 */
[----:B------:R-:W-:-:S04]  /*2bd0*/  SEL R16, R16, RZ, P0 ;  /* 0x000000ff10107207 */ /* 0x000fc80000000000 */
[----:B-----5:R-:W-:Y:S01]  /*2be0*/  IADD3 R16, PT, PT, R16, R35, R39 ;  /* 0x0000002310107210 */ /* 0x020fe20007ffe027 */
[----:B------:R-:W-:Y:S06]  /*2bf0*/  BRA `(.L_x_18) ;  /* 0x0000000c00f87947 */ /* 0x000fec0003800000 */
.L_x_17:
[----:B0-2---:R-:W-:Y:S02]  /*2c00*/  IADD3 R16, PT, PT, R4, R3, R2 ;  /* 0x0000000304107210 */ /* 0x005fe40007ffe002 */
[----:B------:R-:W-:Y:S02]  /*2c10*/  ISETP.NE.AND P1, PT, R36, 0x1f, PT ;  /* 0x0000001f2400780c */ /* 0x000fe40003f25270 */
        /* <DEDUP_REMOVED lines=22> */
[C---:B------:R-:W-:Y:S01]  /*2d80*/  ISETP.NE.AND P0, PT, R44.reuse, 0x2, PT ;  /* 0x000000022c00780c */ /* 0x040fe20003f05270 */
[----:B------:R-:W0:Y:S03]  /*2d90*/  S2R R39, SR_TID.X ;  /* 0x0000000000277919 */ /* 0x000e260000002100 */
[----:B------:R1:W-:Y:S01]  /*2da0*/  @!P1 STS [R53+0x10], R52 ;  /* 0x0000103435009388 */ /* 0x0003e20000000800 */
[----:B------:R-:W-:Y:S01]  /*2db0*/  BAR.SYNC.DEFER_BLOCKING 0x0 ;  /* 0x0000000000007b1d */ /* 0x000fe20000010000 */
[----:B------:R-:W-:Y:S01]  /*2dc0*/  ISETP.NE.AND P1, PT, R44, 0x9, PT ;  /* 0x000000092c00780c */ /* 0x000fe20003f25270 */
[----:B-1----:R-:W-:-:S04]  /*2dd0*/  IMAD.IADD R52, R52, 0x1, -R35 ;  /* 0x0000000134347824 */ /* 0x002fc800078e0a23 */
[----:B------:R-:W1:Y:S04]  /*2de0*/  LDS.128 R16, [UR4+0x10] ;  /* 0x00001004ff107984 */ /* 0x000e680008000c00 */
[----:B------:R-:W2:Y:S04]  /*2df0*/  LDS.128 R20, [UR4+0x20] ;  /* 0x00002004ff147984 */ /* 0x000ea80008000c00 */
[----:B------:R-:W3:Y:S01]  /*2e00*/  LDS.128 R24, [UR4+0x30] ;  /* 0x00003004ff187984 */ /* 0x000ee20008000c00 */
[----:B-1----:R-:W-:-:S04]  /*2e10*/  IMAD.IADD R17, R16, 0x1, R17 ;  /* 0x0000000110117824 */ /* 0x002fc800078e0211 */
[----:B------:R-:W-:Y:S01]  /*2e20*/  IMAD.IADD R18, R18, 0x1, R17 ;  /* 0x0000000112127824 */ /* 0x000fe200078e0211 */
[----:B------:R-:W-:Y:S02]  /*2e30*/  SEL R16, R17, R16, !P0 ;  /* 0x0000001011107207 */ /* 0x000fe40004000000 */
[----:B------:R-:W-:Y:S01]  /*2e40*/  ISETP.NE.AND P0, PT, R44, 0x3, PT ;  /* 0x000000032c00780c */ /* 0x000fe20003f05270 */
[----:B------:R-:W-:Y:S01]  /*2e50*/  IMAD.IADD R19, R19, 0x1, R18 ;  /* 0x0000000113137824 */ /* 0x000fe200078e0212 */
[----:B------:R-:W-:Y:S02]  /*2e60*/  SEL R17, R52, RZ, P2 ;  /* 0x000000ff34117207 */ /* 0x000fe40001000000 */
        /* <DEDUP_REMOVED lines=23> */
[----:B0-----:R-:W-:-:S02]  /*2fe0*/  ISETP.GT.U32.AND P0, PT, R39, 0x1f, PT ;  /* 0x0000001f2700780c */ /* 0x001fc40003f04070 */
        /* <DEDUP_REMOVED lines=20> */
.L_x_64:
[----:B------:R-:W-:Y:S05]  /*3130*/  @!P0 BRA `(.L_x_21) ;  /* 0x0000000000748947 */ /* 0x000fea0003800000 */
[----:B------:R-:W-:-:S07]  /*3140*/  IMAD.MOV.U32 R20, RZ, RZ, 0x3b8 ;  /* 0x000003b8ff147424 */ /* 0x000fce00078e00ff */
.L_x_23:
        /* <DEDUP_REMOVED lines=27> */
.L_x_67:
[----:B------:R-:W-:Y:S05]  /*3300*/  @P0 BRA `(.L_x_23) ;  /* 0xfffffffc00900947 */ /* 0x000fea000383ffff */
.L_x_21:
[----:B------:R-:W-:Y:S01]  /*3310*/  UMOV UR5, 0xffffffff ;  /* 0xffffffff00057882 */ /* 0x000fe20000000000 */
[----:B------:R-:W-:Y:S02]  /*3320*/  ISETP.NE.AND P0, PT, R24, 0x65, PT ;  /* 0x000000651800780c */ /* 0x000fe40003f05270 */
[----:B------:R-:W-:Y:S11]  /*3330*/  BRA.DIV UR5, `(.L_x_24) ;  /* 0x0000001a05f47947 */ /* 0x000ff6000b800000 */
[----:B------:R-:W0:Y:S01]  /*3340*/  S2R R53, SR_GEMASK ;  /* 0x0000000000357919 */ /* 0x000e220000003c00 */
[----:B------:R-:W-:Y:S01]  /*3350*/  VOTE.ANY R19, PT, !P0 ;  /* 0x0000000000137806 */ /* 0x000fe200040e0100 */
[----:B------:R-:W-:-:S03]  /*3360*/  VIADD R17, R36, 0x2 ;  /* 0x0000000224117836 */ /* 0x000fc60000000000 */
[----:B0-----:R-:W-:-:S05]  /*3370*/  LOP3.LUT R19, R19, 0x80000000, R53, 0xec, !PT ;  /* 0x8000000013137812 */ /* 0x001fca00078eec35 */
[----:B------:R-:W-:-:S05]  /*3380*/  VIADD R16, R19, 0xffffffff ;  /* 0xffffffff13107836 */ /* 0x000fca0000000000 */
[----:B------:R-:W-:Y:S01]  /*3390*/  LOP3.LUT R16, R19, R16, RZ, 0xc, !PT ;  /* 0x0000001013107212 */ /* 0x000fe200078e0cff */
[----:B------:R-:W-:-:S03]  /*33a0*/  VIADD R19, R36, 0x10 ;  /* 0x0000001024137836 */ /* 0x000fc60000000000 */
[----:B------:R-:W0:Y:S02]  /*33b0*/  POPC R44, R16 ;  /* 0x00000010002c7309 */ /* 0x000e240000000000 */
[----:B0-----:R-:W0:Y:S01]  /*33c0*/  SHFL.DOWN PT, R20, R25, 0x1, R44 ;  /* 0x0820000019147989 */ /* 0x001e2200000e002c */
[-C--:B------:R-:W-:Y:S02]  /*33d0*/  ISETP.GE.AND P0, PT, R36, R44.reuse, PT ;  /* 0x0000002c2400720c */ /* 0x080fe40003f06270 */
[-C--:B------:R-:W-:Y:S02]  /*33e0*/  ISETP.GT.AND P2, PT, R19, R44.reuse, PT ;  /* 0x0000002c1300720c */ /* 0x080fe40003f44270 */
[----:B0-----:R-:W-:Y:S02]  /*33f0*/  SEL R20, R20, RZ, !P0 ;  /* 0x000000ff14147207 */ /* 0x001fe40004000000 */
[----:B------:R-:W-:Y:S01]  /*3400*/  ISETP.GT.AND P0, PT, R17, R44, PT ;  /* 0x0000002c1100720c */ /* 0x000fe20003f04270 */
[----:B------:R-:W-:-:S02]  /*3410*/  VIADD R17, R36, 0x4 ;  /* 0x0000000424117836 */ /* 0x000fc40000000000 */
[----:B------:R-:W-:-:S05]  /*3420*/  IMAD.IADD R35, R20, 0x1, R25 ;  /* 0x0000000114237824 */ /* 0x000fca00078e0219 */
[----:B------:R-:W0:Y:S02]  /*3430*/  SHFL.DOWN PT, R20, R35, 0x2, R44 ;  /* 0x0840000023147989 */ /* 0x000e2400000e002c */
[----:B0-----:R-:W-:Y:S02]  /*3440*/  SEL R20, R20, RZ, !P0 ;  /* 0x000000ff14147207 */ /* 0x001fe40004000000 */
[----:B------:R-:W-:Y:S01]  /*3450*/  ISETP.GT.AND P0, PT, R17, R44, PT ;  /* 0x0000002c1100720c */ /* 0x000fe20003f04270 */
[----:B------:R-:W-:Y:S02]  /*3460*/  VIADD R17, R36, 0x8 ;  /* 0x0000000824117836 */ /* 0x000fe40000000000 */
[----:B------:R-:W-:-:S05]  /*3470*/  IMAD.IADD R39, R35, 0x1, R20 ;  /* 0x0000000123277824 */ /* 0x000fca00078e0214 */
[----:B------:R-:W0:Y:S02]  /*3480*/  SHFL.DOWN PT, R20, R39, 0x4, R44 ;  /* 0x0880000027147989 */ /* 0x000e2400000e002c */
[----:B0-----:R-:W-:Y:S02]  /*3490*/  SEL R20, R20, RZ, !P0 ;  /* 0x000000ff14147207 */ /* 0x001fe40004000000 */
[----:B------:R-:W-:Y:S02]  /*34a0*/  ISETP.GT.AND P0, PT, R17, R44, PT ;  /* 0x0000002c1100720c */ /* 0x000fe40003f04270 */
[----:B------:R-:W0:Y:S01]  /*34b0*/  LDC.64 R16, c[0x0][0x390] ;  /* 0x0000e400ff107b82 */ /* 0x000e220000000a00 */
[----:B------:R-:W-:-:S05]  /*34c0*/  IMAD.IADD R25, R39, 0x1, R20 ;  /* 0x0000000127197824 */ /* 0x000fca00078e0214 */
[----:B------:R-:W1:Y:S01]  /*34d0*/  SHFL.DOWN PT, R20, R25, 0x8, R44 ;  /* 0x0900000019147989 */ /* 0x000e6200000e002c */
[----:B0-----:R-:W-:-:S05]  /*34e0*/  IADD3 R35, P3, PT, R16, 0x100, RZ ;  /* 0x0000010010237810 */ /* 0x001fca0007f7e0ff */
[----:B------:R-:W-:Y:S01]  /*34f0*/  IMAD.X R39, RZ, RZ, R17, P3 ;  /* 0x000000ffff277224 */ /* 0x000fe200018e0611 */
[----:B-1----:R-:W-:Y:S02]  /*3500*/  SEL R20, R20, RZ, !P0 ;  /* 0x000000ff14147207 */ /* 0x002fe40004000000 */
[----:B------:R-:W-:-:S03]  /*3510*/  ISETP.NE.AND P0, PT, R24, 0x65, PT ;  /* 0x000000651800780c */ /* 0x000fc60003f05270 */
[----:B------:R-:W-:-:S05]  /*3520*/  IMAD.IADD R26, R25, 0x1, R20 ;  /* 0x00000001191a7824 */ /* 0x000fca00078e0214 */
[----:B------:R-:W0:Y:S05]  /*3530*/  SHFL.DOWN PT, R20, R26, 0x10, R44 ;  /* 0x0a0000001a147989 */ /* 0x000e2a00000e002c */
[----:B------:R-:W-:Y:S02]  /*3540*/  VOTE.ALL P0, P0 ;  /* 0x0000000000ff7806 */ /* 0x000fe40000000000 */
[----:B0-----:R-:W-:-:S05]  /*3550*/  SEL R19, R20, RZ, !P2 ;  /* 0x000000ff14137207 */ /* 0x001fca0005000000 */
[----:B------:R-:W-:-:S07]  /*3560*/  IMAD.IADD R26, R26, 0x1, R19 ;  /* 0x000000011a1a7824 */ /* 0x000fce00078e0213 */
.L_x_76:
[----:B------:R-:W-:Y:S05]  /*3570*/  @!P0 BRA `(.L_x_25) ;  /* 0x0000000400348947 */ /* 0x000fea0003800000 */
[----:B------:R-:W-:-:S07]  /*3580*/  IMAD.MOV.U32 R44, RZ, RZ, 0x3b8 ;  /* 0x000003b8ff2c7424 */ /* 0x000fce00078e00ff */
.L_x_31:
        /* <DEDUP_REMOVED lines=10> */
.L_x_79:
[----:B------:R-:W-:Y:S05]  /*3630*/  @!P0 BRA `(.L_x_27) ;  /* 0x0000000000748947 */ /* 0x000fea0003800000 */
[----:B------:R-:W-:-:S07]  /*3640*/  IMAD.MOV.U32 R20, RZ, RZ, R44 ;  /* 0x000000ffff147224 */ /* 0x000fce00078e002c */
.L_x_29:
        /* <DEDUP_REMOVED lines=8> */
[----:B------:R-:W0:Y:S02]  /*36d0*/  F2I.FTZ.U32.TRUNC.NTZ R19, R19 ;  /* 0x0000001300137305 */ /* 0x000e24000021f000 */
[----:B0-----:R-:W-:Y:S02]  /*36e0*/  IMAD R25, R18, R19, RZ ;  /* 0x0000001312197224 */ /* 0x001fe400078e02ff */
[----:B------:R-:W-:-:S04]  /*36f0*/  IMAD.MOV.U32 R18, RZ, RZ, RZ ;  /* 0x000000ffff127224 */ /* 0x000fc800078e00ff */
        /* <DEDUP_REMOVED lines=16> */
.L_x_82:
[----:B------:R-:W-:Y:S05]  /*3800*/  @P0 BRA `(.L_x_29) ;  /* 0xfffffffc00900947 */ /* 0x000fea000383ffff */
.L_x_27:
[----:B------:R-:W-:Y:S01]  /*3810*/  UMOV UR5, 0xffffffff ;  /* 0xffffffff00057882 */ /* 0x000fe20000000000 */
[----:B------:R-:W-:Y:S02]  /*3820*/  ISETP.NE.AND P0, PT, R24, 0x65, PT ;  /* 0x000000651800780c */ /* 0x000fe40003f05270 */
[----:B------:R-:W-:Y:S11]  /*3830*/  BRA.DIV UR5, `(.L_x_30) ;  /* 0x0000001a05fc7947 */ /* 0x000ff6000b800000 */
[----:B------:R-:W-:Y:S01]  /*3840*/  VOTE.ANY R19, PT, !P0 ;  /* 0x0000000000137806 */ /* 0x000fe200040e0100 */
[----:B------:R-:W-:Y:S02]  /*3850*/  VIADD R17, R36, 0x2 ;  /* 0x0000000224117836 */ /* 0x000fe40000000000 */
[----:B------:R-:W-:Y:S01]  /*3860*/  VIADD R21, R21, 0xffffffe0 ;  /* 0xffffffe015157836 */ /* 0x000fe20000000000 */
[----:B------:R-:W-:-:S05]  /*3870*/  LOP3.LUT R19, R19, 0x80000000, R53, 0xec, !PT ;  /* 0x8000000013137812 */ /* 0x000fca00078eec35 */
[----:B------:R-:W-:-:S05]  /*3880*/  VIADD R16, R19, 0xffffffff ;  /* 0xffffffff13107836 */ /* 0x000fca0000000000 */
[----:B------:R-:W-:-:S06]  /*3890*/  LOP3.LUT R16, R19, R16, RZ, 0xc, !PT ;  /* 0x0000001013107212 */ /* 0x000fcc00078e0cff */
[----:B------:R-:W0:Y:S02]  /*38a0*/  POPC R16, R16 ;  /* 0x0000001000107309 */ /* 0x000e240000000000 */
[----:B0-----:R-:W0:Y:S01]  /*38b0*/  SHFL.DOWN PT, R20, R25, 0x1, R16 ;  /* 0x0820000019147989 */ /* 0x001e2200000e0010 */
[----:B------:R-:W-:-:S04]  /*38c0*/  ISETP.GE.AND P0, PT, R36, R16, PT ;  /* 0x000000102400720c */ /* 0x000fc80003f06270 */
[----:B0-----:R-:W-:Y:S02]  /*38d0*/  SEL R20, R20, RZ, !P0 ;  /* 0x000000ff14147207 */ /* 0x001fe40004000000 */
[----:B------:R-:W-:Y:S01]  /*38e0*/  ISETP.GT.AND P0, PT, R17, R16, PT ;  /* 0x000000101100720c */ /* 0x000fe20003f04270 */
[----:B------:R-:W-:Y:S02]  /*38f0*/  VIADD R17, R36, 0x4 ;  /* 0x0000000424117836 */ /* 0x000fe40000000000 */
        /* <DEDUP_REMOVED lines=10> */
[----:B------:R-:W-:-:S03]  /*39a0*/  IMAD.IADD R25, R25, 0x1, R20 ;  /* 0x0000000119197824 */ /* 0x000fc600078e0214 */
[----:B------:R-:W-:Y:S02]  /*39b0*/  ISETP.GT.AND P2, PT, R17, R16, PT ;  /* 0x000000101100720c */ /* 0x000fe40003f44270 */
        /* <DEDUP_REMOVED lines=8> */
.L_x_91:
[----:B------:R-:W-:Y:S05]  /*3a40*/  @P0 BRA `(.L_x_31) ;  /* 0xfffffff800d00947 */ /* 0x000fea000383ffff */
.L_x_25:
        /* <DEDUP_REMOVED lines=15> */
.L_x_19:
[----:B------:R-:W-:Y:S05]  /*3b40*/  WARPSYNC.ALL ;  /* 0x0000000000007948 */ /* 0x000fea0003800000 */
[----:B------:R-:W0:Y:S08]  /*3b50*/  S2UR UR5, SR_CgaCtaId ;  /* 0x00000000000579c3 */ /* 0x000e300000008800 */
[----:B------:R-:W-:Y:S06]  /*3b60*/  BAR.SYNC.DEFER_BLOCKING 0x0 ;  /* 0x0000000000007b1d */ /* 0x000fec0000010000 */
[----:B------:R-:W-:Y:S01]  /*3b70*/  UMOV UR4, 0x400 ;  /* 0x0000040000047882 */ /* 0x000fe20000000000 */
[----:B-1----:R-:W1:Y:S01]  /*3b80*/  S2R R17, SR_TID.X ;  /* 0x0000000000117919 */ /* 0x002e620000002100 */
[----:B0-----:R-:W-:-:S09]  /*3b90*/  ULEA UR4, UR5, UR4, 0x18 ;  /* 0x0000000405047291 */ /* 0x001fd2000f8ec0ff */
[----:B------:R-:W0:Y:S01]  /*3ba0*/  LDS R16, [UR4+0x4c] ;  /* 0x00004c04ff107984 */ /* 0x000e220008000800 */
[----:B-1----:R-:W-:-:S04]  /*3bb0*/  ISETP.NE.AND P0, PT, R17, RZ, PT ;  /* 0x000000ff1100720c */ /* 0x002fc80003f05270 */
[----:B0-----:R-:W-:-:S05]  /*3bc0*/  SEL R16, R16, RZ, P0 ;  /* 0x000000ff10107207 */ /* 0x001fca0000000000 */
[----:B------:R-:W-:-:S07]  /*3bd0*/  IMAD.IADD R16, R16, 0x1, R19 ;  /* 0x0000000110107824 */ /* 0x000fce00078e0213 */
.L_x_18:
[----:B------:R-:W-:Y:S01]  /*3be0*/  IMAD.IADD R17, R2, 0x1, R16 ;  /* 0x0000000102117824 */ /* 0x000fe200078e0210 */
[----:B------:R-:W0:Y:S01]  /*3bf0*/  S2R R20, SR_LANEID ;  /* 0x0000000000147919 */ /* 0x000e220000000000 */
[----:B------:R-:W1:Y:S01]  /*3c00*/  S2UR UR5, SR_CTAID.X ;  /* 0x00000000000579c3 */ /* 0x000e620000002500 */
[----:B------:R-:W2:Y:S01]  /*3c10*/  LDCU.64 UR6, c[0x0][0x388] ;  /* 0x00007100ff0677ac */ /* 0x000ea20008000a00 */
[----:B------:R-:W-:Y:S01]  /*3c20*/  IMAD.IADD R2, R3, 0x1, R17 ;  /* 0x0000000103027824 */ /* 0x000fe200078e0211 */
[----:B------:R-:W3:Y:S03]  /*3c30*/  S2R R21, SR_TID.X ;  /* 0x0000000000157919 */ /* 0x000ee60000002100 */
[----:B------:R-:W-:Y:S01]  /*3c40*/  IMAD.IADD R3, R4, 0x1, R2 ;  /* 0x0000000104037824 */ /* 0x000fe200078e0202 */
[----:B------:R-:W4:Y:S03]  /*3c50*/  S2R R26, SR_TID.X ;  /* 0x00000000001a7919 */ /* 0x000f260000002100 */
[----:B------:R-:W-:-:S04]  /*3c60*/  IMAD.IADD R4, R5, 0x1, R3 ;  /* 0x0000000105047824 */ /* 0x000fc800078e0203 */
[----:B------:R-:W-:-:S04]  /*3c70*/  IMAD.IADD R5, R6, 0x1, R4 ;  /* 0x0000000106057824 */ /* 0x000fc800078e0204 */
[----:B------:R-:W-:-:S04]  /*3c80*/  IMAD.IADD R6, R7, 0x1, R5 ;  /* 0x0000000107067824 */ /* 0x000fc800078e0205 */
[----:B------:R-:W-:-:S04]  /*3c90*/  IMAD.IADD R7, R8, 0x1, R6 ;  /* 0x0000000108077824 */ /* 0x000fc800078e0206 */
[----:B------:R-:W-:-:S04]  /*3ca0*/  IMAD.IADD R8, R9, 0x1, R7 ;  /* 0x0000000109087824 */ /* 0x000fc800078e0207 */
[----:B------:R-:W-:Y:S02]  /*3cb0*/  IMAD.IADD R9, R10, 0x1, R8 ;  /* 0x000000010a097824 */ /* 0x000fe400078e0208 */
[----:B0-----:R-:W-:Y:S01]  /*3cc0*/  IMAD R24, R20, 0x54, R37 ;  /* 0x0000005414187824 */ /* 0x001fe200078e0225 */
[----:B------:R-:W-:Y:S01]  /*3cd0*/  BAR.SYNC.DEFER_BLOCKING 0x0 ;  /* 0x0000000000007b1d */ /* 0x000fe20000010000 */
[----:B------:R-:W-:Y:S01]  /*3ce0*/  IMAD.IADD R10, R11, 0x1, R9 ;  /* 0x000000010b0a7824 */ /* 0x000fe200078e0209 */
[----:B---3--:R-:W-:-:S03]  /*3cf0*/  ISETP.NE.AND P0, PT, R21, RZ, PT ;  /* 0x000000ff1500720c */ /* 0x008fc60003f05270 */
        /* <DEDUP_REMOVED lines=13> */
[----:B------:R-:W-:Y:S03]  /*3dd0*/  STS.64 [R24+0x20], R8 ;  /* 0x0000200818007388 */ /* 0x000fe60000000a00 */
[----:B------:R-:W-:Y:S01]  /*3de0*/  IMAD.IADD R22, R33, 0x1, R21 ;  /* 0x0000000121167824 */ /* 0x000fe200078e0215 */
[----:B0-----:R-:W1:Y:S01]  /*3df0*/  LDC R2, c[0x0][0x398] ;  /* 0x0000e600ff027b82 */ /* 0x001e620000000800 */
[----:B------:R-:W-:Y:S02]  /*3e00*/  STS.64 [R24+0x28], R10 ;  /* 0x0000280a18007388 */ /* 0x000fe40000000a00 */
[----:B------:R-:W-:-:S02]  /*3e10*/  IMAD.IADD R23, R34, 0x1, R22 ;  /* 0x0000000122177824 */ /* 0x000fc400078e0216 */
[----:B------:R4:W-:Y:S04]  /*3e20*/  STS.64 [R24+0x30], R12 ;  /* 0x0000300c18007388 */ /* 0x0009e80000000a00 */
[----:B------:R-:W-:Y:S04]  /*3e30*/  STS.64 [R24+0x38], R14 ;  /* 0x0000380e18007388 */ /* 0x000fe80000000a00 */
[----:B------:R-:W-:Y:S04]  /*3e40*/  STS.64 [R24+0x40], R18 ;  /* 0x0000401218007388 */ /* 0x000fe80000000a00 */
[----:B------:R-:W-:Y:S01]  /*3e50*/  STS.64 [R24+0x48], R20 ;  /* 0x0000481418007388 */ /* 0x000fe20000000a00 */
[----:B----4-:R-:W-:-:S02]  /*3e60*/  LOP3.LUT R12, R26, 0x1f, RZ, 0xc0, !PT ;  /* 0x0000001f1a0c7812 */ /* 0x010fc400078ec0ff */
[----:B------:R-:W-:Y:S01]  /*3e70*/  LOP3.LUT R26, R26, 0x3e0, RZ, 0xc0, !PT ;  /* 0x000003e01a1a7812 */ /* 0x000fe200078ec0ff */
[----:B------:R-:W-:Y:S01]  /*3e80*/  STS.64 [R24+0x50], R22 ;  /* 0x0000501618007388 */ /* 0x000fe20000000a00 */
[----:B------:R-:W-:-:S03]  /*3e90*/  NOP ;  /* 0x0000000000007918 */ /* 0x000fc60000000000 */
[----:B------:R-:W-:Y:S01]  /*3ea0*/  LDS R16, [R37] ;  /* 0x0000000025107984 */ /* 0x000fe20000000800 */
[----:B-1----:R-:W-:Y:S02]  /*3eb0*/  VIADD R2, R2, UR5 ;  /* 0x0000000502027c36 */ /* 0x002fe40008000000 */
[----:B------:R-:W-:Y:S01]  /*3ec0*/  IMAD R26, R26, 0x16, R12 ;  /* 0x000000161a1a7824 */ /* 0x000fe200078e020c */
[----:B------:R-:W-:Y:S04]  /*3ed0*/  LDS R8, [R37+0x80] ;  /* 0x0000800025087984 */ /* 0x000fe80000000800 */
        /* <DEDUP_REMOVED lines=19> */
[----:B------:R0:W-:Y:S04]  /*4010*/  LDS R23, [R37+0xa80] ;  /* 0x000a800025177984 */ /* 0x0001e80000000800 */
[----:B------:R1:W-:Y:S01]  /*4020*/  @!P0 STS [UR4+0x8400], R0 ;  /* 0x00840000ff008988 */ /* 0x0003e20008000804 */
[----:B------:R-:W-:Y:S01]  /*4030*/  BAR.SYNC.DEFER_BLOCKING 0x0 ;  /* 0x0000000000007b1d */ /* 0x000fe20000010000 */
[----:B0-----:R-:W-:-:S02]  /*4040*/  VIADD R37, R26, 0x20 ;  /* 0x000000201a257836 */ /* 0x001fc40000000000 */
[----:B-1----:R-:W-:-:S03]  /*4050*/  IMAD R0, R2, 0x2100, RZ ;  /* 0x0000210002007824 */ /* 0x002fc600078e02ff */
[----:B------:R-:W0:Y:S02]  /*4060*/  S2R R3, SR_TID.X ;  /* 0x0000000000037919 */ /* 0x000e240000002100 */
[----:B------:R-:W-:-:S04]  /*4070*/  IADD3 R0, P0, PT, R0, R26, RZ ;  /* 0x0000001a00007210 */ /* 0x000fc80007f1e0ff */
[----:B--2---:R-:W-:Y:S01]  /*4080*/  LEA R2, P1, R0, UR6, 0x2 ;  /* 0x0000000600027c11 */ /* 0x004fe2000f8210ff */
[----:B------:R-:W1:Y:S01]  /*4090*/  LDS R4, [UR4+0x8400] ;  /* 0x00840004ff047984 */ /* 0x000e620008000800 */
[C---:B0-----:R-:W-:Y:S02]  /*40a0*/  LOP3.LUT R12, R3.reuse, 0x3e0, RZ, 0xc0, !PT ;  /* 0x000003e0030c7812 */ /* 0x041fe400078ec0ff */
[----:B------:R-:W-:-:S05]  /*40b0*/  LOP3.LUT R3, R3, 0x1f, RZ, 0xc0, !PT ;  /* 0x0000001f03037812 */ /* 0x000fca00078ec0ff */
[----:B------:R-:W-:Y:S02]  /*40c0*/  IMAD R12, R12, 0x16, R3 ;  /* 0x000000160c0c7824 */ /* 0x000fe400078e0203 */
[----:B------:R-:W-:-:S05]  /*40d0*/  IMAD.X R3, RZ, RZ, RZ, P0 ;  /* 0x000000ffff037224 */ /* 0x000fca00000e06ff */
[----:B------:R-:W-:Y:S02]  /*40e0*/  LEA.HI.X R3, R0, UR7, R3, 0x2, P1 ;  /* 0x0000000700037c11 */ /* 0x000fe400088f1403 */
[-C--:B-1----:R-:W-:Y:S02]  /*40f0*/  ISETP.GE.AND P6, PT, R26, R4.reuse, PT ;  /* 0x000000041a00720c */ /* 0x082fe40003fc6270 */
[-C--:B------:R-:W-:Y:S01]  /*4100*/  ISETP.GE.AND P5, PT, R37, R4.reuse, PT ;  /* 0x000000042500720c */ /* 0x080fe20003fa6270 */
[C---:B------:R-:W-:Y:S01]  /*4110*/  VIADD R37, R12.reuse, 0x80 ;  /* 0x000000800c257836 */ /* 0x040fe20000000000 */
[-C--:B------:R-:W-:Y:S01]  /*4120*/  ISETP.GE.AND P0, PT, R51, R4.reuse, PT ;  /* 0x000000043300720c */ /* 0x080fe20003f06270 */
[----:B------:R-:W-:Y:S01]  /*4130*/  VIADD R51, R12, 0xa0 ;  /* 0x000000a00c337836 */ /* 0x000fe20000000000 */
[-C--:B------:R-:W-:Y:S02]  /*4140*/  ISETP.GE.AND P4, PT, R50, R4.reuse, PT ;  /* 0x000000043200720c */ /* 0x080fe40003f86270 */
[-C--:B------:R-:W-:Y:S01]  /*4150*/  ISETP.GE.AND P3, PT, R37, R4.reuse, PT ;  /* 0x000000042500720c */ /* 0x080fe20003f66270 */
[----:B------:R-:W-:Y:S01]  /*4160*/  VIADD R37, R12, 0xe0 ;  /* 0x000000e00c257836 */ /* 0x000fe20000000000 */
[----:B------:R-:W-:-:S02]  /*4170*/  ISETP.GE.AND P2, PT, R51, R4, PT ;  /* 0x000000043300720c */ /* 0x000fc40003f46270 */
[-C--:B------:R-:W-:Y:S01]  /*4180*/  ISETP.GE.AND P1, PT, R49, R4.reuse, PT ;  /* 0x000000043100720c */ /* 0x080fe20003f26270 */
[----:B------:R-:W-:Y:S01]  /*4190*/  @!P6 STG.E desc[UR8][R2.64], R16 ;  /* 0x000000100200e986 */ /* 0x000fe2000c101908 */
[-C--:B------:R-:W-:Y:S01]  /*41a0*/  ISETP.GE.AND P6, PT, R37, R4.reuse, PT ;  /* 0x000000042500720c */ /* 0x080fe20003fc6270 */
[----:B------:R-:W-:Y:S02]  /*41b0*/  VIADD R37, R12, 0x120 ;  /* 0x000001200c257836 */ /* 0x000fe40000000000 */
[----:B------:R-:W-:Y:S01]  /*41c0*/  @!P5 STG.E desc[UR8][R2.64+0x80], R8 ;  /* 0x000080080200d986 */ /* 0x000fe2000c101908 */
[----:B------:R-:W-:-:S03]  /*41d0*/  ISETP.GE.AND P5, PT, R48, R4, PT ;  /* 0x000000043000720c */ /* 0x000fc60003fa6270 */
[----:B------:R-:W-:Y:S01]  /*41e0*/  @!P0 STG.E desc[UR8][R2.64+0x100], R10 ;  /* 0x0001000a02008986 */ /* 0x000fe2000c101908 */
[-C--:B------:R-:W-:Y:S01]  /*41f0*/  ISETP.GE.AND P0, PT, R37, R4.reuse, PT ;  /* 0x000000042500720c */ /* 0x080fe20003f06270 */
[----:B------:R-:W-:Y:S02]  /*4200*/  VIADD R37, R12, 0x1c0 ;  /* 0x000001c00c257836 */ /* 0x000fe40000000000 */
[----:B------:R-:W-:Y:S01]  /*4210*/  @!P4 STG.E desc[UR8][R2.64+0x180], R6 ;  /* 0x000180060200c986 */ /* 0x000fe2000c101908 */
[----:B------:R-:W-:-:S03]  /*4220*/  ISETP.GE.AND P4, PT, R47, R4, PT ;  /* 0x000000042f00720c */ /* 0x000fc60003f86270 */
[----:B------:R-:W-:Y:S01]  /*4230*/  @!P3 STG.E desc[UR8][R2.64+0x200], R53 ;  /* 0x000200350200b986 */ /* 0x000fe2000c101908 */
[----:B------:R-:W-:-:S03]  /*4240*/  ISETP.GE.AND P3, PT, R46, R4, PT ;  /* 0x000000042e00720c */ /* 0x000fc60003f66270 */
[----:B------:R-:W-:Y:S01]  /*4250*/  @!P2 STG.E desc[UR8][R2.64+0x280], R39 ;  /* 0x000280270200a986 */ /* 0x000fe2000c101908 */
[----:B------:R-:W-:-:S03]  /*4260*/  ISETP.GE.AND P2, PT, R45, R4, PT ;  /* 0x000000042d00720c */ /* 0x000fc60003f46270 */
[----:B------:R0:W-:Y:S01]  /*4270*/  @!P1 STG.E desc[UR8][R2.64+0x300], R33 ;  /* 0x0003002102009986 */ /* 0x0001e2000c101908 */
[-C--:B------:R-:W-:Y:S01]  /*4280*/  ISETP.GE.AND P1, PT, R43, R4.reuse, PT ;  /* 0x000000042b00720c */ /* 0x080fe20003f26270 */
[C---:B------:R-:W-:Y:S02]  /*4290*/  VIADD R43, R12.reuse, 0x220 ;  /* 0x000002200c2b7836 */ /* 0x040fe40000000000 */
[----:B------:R-:W-:Y:S01]  /*42a0*/  @!P6 STG.E desc[UR8][R2.64+0x380], R35 ;  /* 0x000380230200e986 */ /* 0x000fe2000c101908 */
[-C--:B------:R-:W-:Y:S01]  /*42b0*/  ISETP.GE.AND P6, PT, R37, R4.reuse, PT ;  /* 0x000000042500720c */ /* 0x080fe20003fc6270 */
[----:B------:R-:W-:Y:S02]  /*42c0*/  VIADD R37, R12, 0x200 ;  /* 0x000002000c257836 */ /* 0x000fe40000000000 */
[----:B------:R1:W-:Y:S01]  /*42d0*/  @!P5 STG.E desc[UR8][R2.64+0x400], R31 ;  /* 0x0004001f0200d986 */ /* 0x0003e2000c101908 */
[----:B------:R-:W-:Y:S01]  /*42e0*/  ISETP.GE.AND P5, PT, R42, R4, PT ;  /* 0x000000042a00720c */ /* 0x000fe20003fa6270 */
[----:B0-----:R-:W-:-:S02]  /*42f0*/  VIADD R33, R12, 0x260 ;  /* 0x000002600c217836 */ /* 0x001fc40000000000 */
[----:B------:R0:W-:Y:S01]  /*4300*/  @!P0 STG.E desc[UR8][R2.64+0x480], R25 ;  /* 0x0004801902008986 */ /* 0x0001e2000c101908 */
[----:B------:R-:W-:-:S03]  /*4310*/  ISETP.GE.AND P0, PT, R37, R4, PT ;  /* 0x000000042500720c */ /* 0x000fc60003f06270 */
[----:B------:R0:W-:Y:S01]  /*4320*/  @!P4 STG.E desc[UR8][R2.64+0x500], R27 ;  /* 0x0005001b0200c986 */ /* 0x0001e2000c101908 */
[-C--:B------:R-:W-:Y:S01]  /*4330*/  ISETP.GE.AND P4, PT, R43, R4.reuse, PT ;  /* 0x000000042b00720c */ /* 0x080fe20003f86270 */
[----:B-1----:R-:W-:Y:S02]  /*4340*/  VIADD R31, R12, 0x280 ;  /* 0x000002800c1f7836 */ /* 0x002fe40000000000 */
[----:B------:R0:W-:Y:S01]  /*4350*/  @!P3 STG.E desc[UR8][R2.64+0x580], R29 ;  /* 0x0005801d0200b986 */ /* 0x0001e2000c101908 */
[----:B------:R-:W-:-:S03]  /*4360*/  ISETP.GE.AND P3, PT, R41, R4, PT ;  /* 0x000000042900720c */ /* 0x000fc60003f66270 */
[----:B------:R0:W-:Y:S01]  /*4370*/  @!P2 STG.E desc[UR8][R2.64+0x600], R19 ;  /* 0x000600130200a986 */ /* 0x0001e2000c101908 */
[----:B------:R-:W-:-:S03]  /*4380*/  ISETP.GE.AND P2, PT, R33, R4, PT ;  /* 0x000000042100720c */ /* 0x000fc60003f46270 */
[----:B------:R0:W-:Y:S01]  /*4390*/  @!P1 STG.E desc[UR8][R2.64+0x680], R21 ;  /* 0x0006801502009986 */ /* 0x0001e2000c101908 */
[----:B------:R-:W-:-:S03]  /*43a0*/  ISETP.GE.AND P1, PT, R31, R4, PT ;  /* 0x000000041f00720c */ /* 0x000fc60003f26270 */
[----:B------:R0:W-:Y:S01]  /*43b0*/  @!P6 STG.E desc[UR8][R2.64+0x700], R17 ;  /* 0x000700110200e986 */ /* 0x0001e2000c101908 */
[----:B------:R-:W-:-:S03]  /*43c0*/  ISETP.GE.AND P6, PT, R40, R4, PT ;  /* 0x000000042800720c */ /* 0x000fc60003fc6270 */
[----:B------:R0:W-:Y:S04]  /*43d0*/  @!P5 STG.E desc[UR8][R2.64+0x780], R15 ;  /* 0x0007800f0200d986 */ /* 0x0001e8000c101908 */
[----:B------:R0:W-:Y:S04]  /*43e0*/  @!P0 STG.E desc[UR8][R2.64+0x800], R13 ;  /* 0x0008000d02008986 */ /* 0x0001e8000c101908 */
[----:B------:R0:W-:Y:S04]  /*43f0*/  @!P4 STG.E desc[UR8][R2.64+0x880], R11 ;  /* 0x0008800b0200c986 */ /* 0x0001e8000c101908 */
[----:B------:R0:W-:Y:S04]  /*4400*/  @!P3 STG.E desc[UR8][R2.64+0x900], R9 ;  /* 0x000900090200b986 */ /* 0x0001e8000c101908 */
[----:B------:R0:W-:Y:S04]  /*4410*/  @!P2 STG.E desc[UR8][R2.64+0x980], R7 ;  /* 0x000980070200a986 */ /* 0x0001e8000c101908 */
[----:B------:R0:W-:Y:S01]  /*4420*/  @!P1 STG.E desc[UR8][R2.64+0xa00], R5 ;  /* 0x000a000502009986 */ /* 0x0001e2000c101908 */
[----:B------:R-:W-:Y:S05]  /*4430*/  @P6 EXIT ;  /* 0x000000000000694d */ /* 0x000fea0003800000 */
[----:B------:R-:W-:Y:S01]  /*4440*/  STG.E desc[UR8][R2.64+0xa80], R23 ;  /* 0x000a801702007986 */ /* 0x000fe2000c101908 */
[----:B------:R-:W-:Y:S05]  /*4450*/  EXIT ;  /* 0x000000000000794d */ /* 0x000fea0003800000 */
.L_x_5:
[----:B------:R-:W-:Y:S01]  /*4460*/  BSSY B1, `(.L_x_32) ;  /* 0x0000006000017945 */ /* 0x000fe20003800000 */
[----:B------:R-:W-:Y:S01]  /*4470*/  PLOP3.LUT P0, PT, P0, PT, PT, 0x8, 0x80 ;  /* 0x000000000080781c */ /* 0x000fe2000070e170 */
[----:B------:R-:W-:-:S12]  /*4480*/  IMAD.MOV.U32 R19, RZ, RZ, -0x1 ;  /* 0xffffffffff137424 */ /* 0x000fd800078e00ff */
[----:B------:R-:W-:Y:S05]  /*4490*/  WARPSYNC.COLLECTIVE R19, `(.L_x_33) ;  /* 0x0000000013087348 */ /* 0x000fea0003c00000 */
[----:B------:R-:W-:Y:S01]  /*44a0*/  VOTE.ANY P0, P0 ;  /* 0x0000000000ff7806 */ /* 0x000fe20000000100 */
[----:B------:R-:W-:-:S12]  /*44b0*/  ENDCOLLECTIVE ;  /* 0x000000000000791b */ /* 0x000fd80003800000 */
.L_x_33:
[----:B------:R-:W-:Y:S05]  /*44c0*/  BSYNC B1 ;  /* 0x0000000000017941 */ /* 0x000fea0003800000 */
.L_x_32:
[----:B------:R-:W-:Y:S05]  /*44d0*/  BRA `(.L_x_34) ;  /* 0xffffffc800a87947 */ /* 0x000fea000383ffff */
.L_x_7:
[----:B------:R-:W-:Y:S01]  /*44e0*/  BSSY B1, `(.L_x_35) ;  /* 0x0000006000017945 */ /* 0x000fe20003800000 */
[----:B------:R-:W-:Y:S01]  /*44f0*/  PLOP3.LUT P0, PT, P0, PT, PT, 0x8, 0x80 ;  /* 0x000000000080781c */ /* 0x000fe2000070e170 */
[----:B------:R-:W-:-:S12]  /*4500*/  IMAD.MOV.U32 R19, RZ, RZ, -0x1 ;  /* 0xffffffffff137424 */ /* 0x000fd800078e00ff */
[----:B------:R-:W-:Y:S05]  /*4510*/  WARPSYNC.COLLECTIVE R19, `(.L_x_36) ;  /* 0x0000000013087348 */ /* 0x000fea0003c00000 */
[----:B------:R-:W-:Y:S01]  /*4520*/  VOTE.ANY P0, P0 ;  /* 0x0000000000ff7806 */ /* 0x000fe20000000100 */
[----:B------:R-:W-:-:S12]  /*4530*/  ENDCOLLECTIVE ;  /* 0x000000000000791b */ /* 0x000fd80003800000 */
.L_x_36:
[----:B------:R-:W-:Y:S05]  /*4540*/  BSYNC B1 ;  /* 0x0000000000017941 */ /* 0x000fea0003800000 */
.L_x_35:
[----:B------:R-:W-:Y:S05]  /*4550*/  BRA `(.L_x_37) ;  /* 0xffffffc800fc7947 */ /* 0x000fea000383ffff */
.L_x_9:
[----:B------:R-:W0:Y:S01]  /*4560*/  S2R R48, SR_GEMASK ;  /* 0x0000000000307919 */ /* 0x000e220000003c00 */
[----:B------:R-:W-:Y:S01]  /*4570*/  BSSY B1, `(.L_x_38) ;  /* 0x0000006000017945 */ /* 0x000fe20003800000 */
[----:B------:R-:W-:Y:S01]  /*4580*/  PLOP3.LUT P0, PT, P0, PT, PT, 0x8, 0x80 ;  /* 0x000000000080781c */ /* 0x000fe2000070e170 */
[----:B------:R-:W-:-:S12]  /*4590*/  IMAD.MOV.U32 R19, RZ, RZ, -0x1 ;  /* 0xffffffffff137424 */ /* 0x000fd800078e00ff */
[----:B0-----:R-:W-:Y:S05]  /*45a0*/  WARPSYNC.COLLECTIVE R19, `(.L_x_39) ;  /* 0x0000000013087348 */ /* 0x001fea0003c00000 */
[----:B------:R-:W-:Y:S01]  /*45b0*/  VOTE.ANY R19, PT, P0 ;  /* 0x0000000000137806 */ /* 0x000fe200000e0100 */
[----:B0-----:R-:W-:Y:S06]  /*45c0*/  ENDCOLLECTIVE ;  /* 0x000000000000791b */ /* 0x001fec0003800000 */
.L_x_39:
[----:B------:R-:W-:Y:S05]  /*45d0*/  BSYNC B1 ;  /* 0x0000000000017941 */ /* 0x000fea0003800000 */
.L_x_38:
[----:B------:R-:W-:Y:S01]  /*45e0*/  LOP3.LUT R19, R19, 0x80000000, R48, 0xec, !PT ;  /* 0x8000000013137812 */ /* 0x000fe200078eec30 */
[----:B------:R-:W-:Y:S01]  /*45f0*/  IMAD.MOV.U32 R18, RZ, RZ, R41 ;  /* 0x000000ffff127224 */ /* 0x000fe200078e0029 */
[----:B------:R-:W0:Y:S01]  /*4600*/  LDC.64 R42, c[0x0][0x390] ;  /* 0x0000e400ff2a7b82 */ /* 0x000e220000000a00 */
[----:B------:R-:W-:Y:S02]  /*4610*/  IMAD.MOV.U32 R17, RZ, RZ, 0x1 ;  /* 0x00000001ff117424 */ /* 0x000fe400078e00ff */
[----:B------:R-:W-:Y:S02]  /*4620*/  VIADD R16, R19, 0xffffffff ;  /* 0xffffffff13107836 */ /* 0x000fe40000000000 */
[C---:B------:R-:W-:Y:S02]  /*4630*/  VIADD R23, R47.reuse, 0x4 ;  /* 0x000000042f177836 */ /* 0x040fe40000000000 */
[----:B------:R-:W-:Y:S01]  /*4640*/  VIADD R26, R47, 0x8 ;  /* 0x000000082f1a7836 */ /* 0x000fe20000000000 */
[----:B------:R-:W-:Y:S01]  /*4650*/  LOP3.LUT R22, R19, R16, RZ, 0xc, !PT ;  /* 0x0000001013167212 */ /* 0x000fe200078e0cff */
[----:B------:R-:W-:-:S03]  /*4660*/  IMAD.MOV.U32 R19, RZ, RZ, -0x1 ;  /* 0xffffffffff137424 */ /* 0x000fc600078e00ff */
[----:B------:R1:W2:Y:S02]  /*4670*/  POPC R16, R22 ;  /* 0x0000001600107309 */ /* 0x0002a40000000000 */
[----:B-1----:R-:W-:Y:S01]  /*4680*/  VIADD R22, R47, 0x2 ;  /* 0x000000022f167836 */ /* 0x002fe20000000000 */
[----:B0-2---:R-:W-:-:S13]  /*4690*/  IADD3 R42, P3, PT, R42, 0x100, RZ ;  /* 0x000001002a2a7810 */ /* 0x005fda0007f7e0ff */
[----:B------:R-:W-:Y:S05]  /*46a0*/  WARPSYNC.COLLECTIVE R19, `(.L_x_40) ;  /* 0x0000000013087348 */ /* 0x000fea0003c00000 */
[----:B------:R0:W1:Y:S02]  /*46b0*/  SHFL.DOWN P2, R20, R18, R17, R16 ;  /* 0x0800001112147389 */ /* 0x0000640000040010 */
[----:B01----:R-:W-:Y:S05]  /*46c0*/  ENDCOLLECTIVE ;  /* 0x000000000000791b */ /* 0x003fea0003800000 */
.L_x_40:
[-C--:B------:R-:W-:Y:S01]  /*46d0*/  ISETP.GE.AND P0, PT, R47, R16.reuse, PT ;  /* 0x000000102f00720c */ /* 0x080fe20003f06270 */
[----:B------:R-:W-:Y:S02]  /*46e0*/  IMAD.X R43, RZ, RZ, R43, P3 ;  /* 0x000000ffff2b7224 */ /* 0x000fe400018e062b */
[----:B------:R-:W-:Y:S01]  /*46f0*/  IMAD.MOV.U32 R17, RZ, RZ, 0x2 ;  /* 0x00000002ff117424 */ /* 0x000fe200078e00ff */
[----:B------:R-:W-:Y:S02]  /*4700*/  SEL R20, R20, RZ, !P0 ;  /* 0x000000ff14147207 */ /* 0x000fe40004000000 */
[----:B------:R-:W-:-:S03]  /*4710*/  ISETP.GT.AND P0, PT, R22, R16, PT ;  /* 0x000000101600720c */ /* 0x000fc60003f04270 */
[----:B------:R-:W-:-:S04]  /*4720*/  IMAD.IADD R37, R20, 0x1, R41 ;  /* 0x0000000114257824 */ /* 0x000fc800078e0229 */
[----:B------:R-:W-:-:S07]  /*4730*/  IMAD.MOV.U32 R18, RZ, RZ, R37 ;  /* 0x000000ffff127224 */ /* 0x000fce00078e0025 */
[----:B------:R-:W-:Y:S05]  /*4740*/  WARPSYNC.COLLECTIVE R19, `(.L_x_41) ;  /* 0x0000000013087348 */ /* 0x000fea0003c00000 */
[----:B------:R0:W1:Y:S02]  /*4750*/  SHFL.DOWN P2, R20, R18, R17, R16 ;  /* 0x0800001112147389 */ /* 0x0000640000040010 */
[----:B01----:R-:W-:Y:S05]  /*4760*/  ENDCOLLECTIVE ;  /* 0x000000000000791b */ /* 0x003fea0003800000 */
.L_x_41:
[----:B------:R-:W-:Y:S01]  /*4770*/  IMAD.MOV.U32 R17, RZ, RZ, 0x4 ;  /* 0x00000004ff117424 */ /* 0x000fe200078e00ff */
[----:B------:R-:W-:Y:S02]  /*4780*/  SEL R20, R20, RZ, !P0 ;  /* 0x000000ff14147207 */ /* 0x000fe40004000000 */
[----:B------:R-:W-:-:S03]  /*4790*/  ISETP.GT.AND P0, PT, R23, R16, PT ;  /* 0x000000101700720c */ /* 0x000fc60003f04270 */
[----:B------:R-:W-:Y:S02]  /*47a0*/  IMAD.IADD R39, R37, 0x1, R20 ;  /* 0x0000000125277824 */ /* 0x000fe400078e0214 */
[----:B------:R-:W-:Y:S02]  /*47b0*/  VIADD R37, R47, 0x10 ;  /* 0x000000102f257836 */ /* 0x000fe40000000000 */
[----:B------:R-:W-:-:S07]  /*47c0*/  IMAD.MOV.U32 R18, RZ, RZ, R39 ;  /* 0x000000ffff127224 */ /* 0x000fce00078e0027 */
[----:B------:R-:W-:Y:S05]  /*47d0*/  WARPSYNC.COLLECTIVE R19, `(.L_x_42) ;  /* 0x0000000013087348 */ /* 0x000fea0003c00000 */
[----:B------:R0:W1:Y:S02]  /*47e0*/  SHFL.DOWN P2, R20, R18, R17, R16 ;  /* 0x0800001112147389 */ /* 0x0000640000040010 */
[----:B01----:R-:W-:Y:S05]  /*47f0*/  ENDCOLLECTIVE ;  /* 0x000000000000791b */ /* 0x003fea0003800000 */
.L_x_42:
        /* <DEDUP_REMOVED lines=8> */
.L_x_43:
[----:B------:R-:W-:Y:S01]  /*4880*/  IMAD.MOV.U32 R17, RZ, RZ, 0x10 ;  /* 0x00000010ff117424 */ /* 0x000fe200078e00ff */
[----:B------:R-:W-:Y:S02]  /*4890*/  SEL R20, R20, RZ, !P0 ;  /* 0x000000ff14147207 */ /* 0x000fe40004000000 */
[----:B------:R-:W-:-:S03]  /*48a0*/  ISETP.NE.AND P0, PT, R40, 0x65, PT ;  /* 0x000000652800780c */ /* 0x000fc60003f05270 */
[----:B------:R-:W-:-:S04]  /*48b0*/  IMAD.IADD R41, R51, 0x1, R20 ;  /* 0x0000000133297824 */ /* 0x000fc800078e0214 */
[----:B------:R-:W-:-:S07]  /*48c0*/  IMAD.MOV.U32 R18, RZ, RZ, R41 ;  /* 0x000000ffff127224 */ /* 0x000fce00078e0029 */
[----:B------:R-:W-:Y:S05]  /*48d0*/  WARPSYNC.COLLECTIVE R19, `(.L_x_44) ;  /* 0x0000000013087348 */ /* 0x000fea0003c00000 */
[----:B------:R0:W1:Y:S02]  /*48e0*/  SHFL.DOWN P2, R20, R18, R17, R16 ;  /* 0x0800001112147389 */ /* 0x0000640000040010 */
[----:B01----:R-:W-:Y:S05]  /*48f0*/  ENDCOLLECTIVE ;  /* 0x000000000000791b */ /* 0x003fea0003800000 */
.L_x_44:
[----:B------:R-:W-:Y:S05]  /*4900*/  WARPSYNC.COLLECTIVE R19, `(.L_x_45) ;  /* 0x0000000013087348 */ /* 0x000fea0003c00000 */
[----:B------:R-:W-:Y:S01]  /*4910*/  VOTE.ALL P0, P0 ;  /* 0x0000000000ff7806 */ /* 0x000fe20000000000 */
[----:B------:R-:W-:-:S12]  /*4920*/  ENDCOLLECTIVE ;  /* 0x000000000000791b */ /* 0x000fd80003800000 */
.L_x_45:
[----:B------:R-:W-:-:S04]  /*4930*/  ISETP.GT.AND P2, PT, R37, R16, PT ;  /* 0x000000102500720c */ /* 0x000fc80003f44270 */
[----:B------:R-:W-:-:S05]  /*4940*/  SEL R20, R20, RZ, !P2 ;  /* 0x000000ff14147207 */ /* 0x000fca0005000000 */
[----:B------:R-:W-:Y:S01]  /*4950*/  IMAD.IADD R39, R41, 0x1, R20 ;  /* 0x0000000129277824 */ /* 0x000fe200078e0214 */
[----:B------:R-:W-:Y:S06]  /*4960*/  BRA `(.L_x_46) ;  /* 0xffffffc800947947 */ /* 0x000fec000383ffff */
.L_x_11:
[----:B------:R-:W-:Y:S01]  /*4970*/  BSSY B1, `(.L_x_47) ;  /* 0x0000006000017945 */ /* 0x000fe20003800000 */
[----:B------:R-:W-:Y:S01]  /*4980*/  PLOP3.LUT P0, PT, P0, PT, PT, 0x8, 0x80 ;  /* 0x000000000080781c */ /* 0x000fe2000070e170 */
[----:B------:R-:W-:-:S12]  /*4990*/  IMAD.MOV.U32 R19, RZ, RZ, -0x1 ;  /* 0xffffffffff137424 */ /* 0x000fd800078e00ff */
[----:B------:R-:W-:Y:S05]  /*49a0*/  WARPSYNC.COLLECTIVE R19, `(.L_x_48) ;  /* 0x0000000013087348 */ /* 0x000fea0003c00000 */
[----:B------:R-:W-:Y:S01]  /*49b0*/  VOTE.ANY P0, P0 ;  /* 0x0000000000ff7806 */ /* 0x000fe20000000100 */
[----:B------:R-:W-:-:S12]  /*49c0*/  ENDCOLLECTIVE ;  /* 0x000000000000791b */ /* 0x000fd80003800000 */
.L_x_48:
[----:B------:R-:W-:Y:S05]  /*49d0*/  BSYNC B1 ;  /* 0x0000000000017941 */ /* 0x000fea0003800000 */
.L_x_47:
[----:B------:R-:W-:Y:S05]  /*49e0*/  BRA `(.L_x_49) ;  /* 0xffffffc800a47947 */ /* 0x000fea000383ffff */
.L_x_13:
[----:B------:R-:W-:Y:S01]  /*49f0*/  BSSY B1, `(.L_x_50) ;  /* 0x0000006000017945 */ /* 0x000fe20003800000 */
[----:B------:R-:W-:Y:S01]  /*4a00*/  PLOP3.LUT P0, PT, P0, PT, PT, 0x8, 0x80 ;  /* 0x000000000080781c */ /* 0x000fe2000070e170 */
[----:B------:R-:W-:-:S12]  /*4a10*/  IMAD.MOV.U32 R19, RZ, RZ, -0x1 ;  /* 0xffffffffff137424 */ /* 0x000fd800078e00ff */
[----:B------:R-:W-:Y:S05]  /*4a20*/  WARPSYNC.COLLECTIVE R19, `(.L_x_51) ;  /* 0x0000000013087348 */ /* 0x000fea0003c00000 */
[----:B------:R-:W-:Y:S01]  /*4a30*/  VOTE.ANY P0, P0 ;  /* 0x0000000000ff7806 */ /* 0x000fe20000000100 */
[----:B------:R-:W-:-:S12]  /*4a40*/  ENDCOLLECTIVE ;  /* 0x000000000000791b */ /* 0x000fd80003800000 */
.L_x_51:
[----:B------:R-:W-:Y:S05]  /*4a50*/  BSYNC B1 ;  /* 0x0000000000017941 */ /* 0x000fea0003800000 */
.L_x_50:
[----:B------:R-:W-:Y:S05]  /*4a60*/  BRA `(.L_x_52) ;  /* 0xffffffc800f87947 */ /* 0x000fea000383ffff */
.L_x_15:
[----:B------:R-:W-:Y:S01]  /*4a70*/  BSSY B1, `(.L_x_53) ;  /* 0x0000006000017945 */ /* 0x000fe20003800000 */
[----:B------:R-:W-:Y:S01]  /*4a80*/  PLOP3.LUT P0, PT, P0, PT, PT, 0x8, 0x80 ;  /* 0x000000000080781c */ /* 0x000fe2000070e170 */
[----:B------:R-:W-:-:S12]  /*4a90*/  IMAD.MOV.U32 R19, RZ, RZ, -0x1 ;  /* 0xffffffffff137424 */ /* 0x000fd800078e00ff */
[----:B------:R-:W-:Y:S05]  /*4aa0*/  WARPSYNC.COLLECTIVE R19, `(.L_x_54) ;  /* 0x0000000013087348 */ /* 0x000fea0003c00000 */
[----:B------:R-:W-:Y:S01]  /*4ab0*/  VOTE.ANY R19, PT, P0 ;  /* 0x0000000000137806 */ /* 0x000fe200000e0100 */
[----:B------:R-:W-:Y:S06]  /*4ac0*/  ENDCOLLECTIVE ;  /* 0x000000000000791b */ /* 0x000fec0003800000 */
.L_x_54:
[----:B------:R-:W-:Y:S05]  /*4ad0*/  BSYNC B1 ;  /* 0x0000000000017941 */ /* 0x000fea0003800000 */
.L_x_53:
[----:B------:R-:W-:Y:S01]  /*4ae0*/  LOP3.LUT R19, R19, 0x80000000, R48, 0xec, !PT ;  /* 0x8000000013137812 */ /* 0x000fe200078eec30 */
[----:B------:R-:W-:Y:S02]  /*4af0*/  IMAD.MOV.U32 R18, RZ, RZ, R41 ;  /* 0x000000ffff127224 */ /* 0x000fe400078e0029 */
[----:B------:R-:W-:Y:S02]  /*4b00*/  IMAD.MOV.U32 R17, RZ, RZ, 0x1 ;  /* 0x00000001ff117424 */ /* 0x000fe400078e00ff */
[----:B------:R-:W-:Y:S02]  /*4b10*/  VIADD R16, R19, 0xffffffff ;  /* 0xffffffff13107836 */ /* 0x000fe40000000000 */
[----:B------:R-:W-:-:S03]  /*4b20*/  VIADD R21, R21, 0xffffffe0 ;  /* 0xffffffe015157836 */ /* 0x000fc60000000000 */
[----:B------:R-:W-:Y:S01]  /*4b30*/  LOP3.LUT R50, R19, R16, RZ, 0xc, !PT ;  /* 0x0000001013327212 */ /* 0x000fe200078e0cff */
[----:B------:R-:W-:-:S03]  /*4b40*/  IMAD.MOV.U32 R19, RZ, RZ, -0x1 ;  /* 0xffffffffff137424 */ /* 0x000fc600078e00ff */
[----:B------:R0:W1:Y:S04]  /*4b50*/  POPC R16, R50 ;  /* 0x0000003200107309 */ /* 0x0000680000000000 */
[----:B01----:R-:W-:Y:S05]  /*4b60*/  WARPSYNC.COLLECTIVE R19, `(.L_x_55) ;  /* 0x0000000013087348 */ /* 0x003fea0003c00000 */
[----:B-1----:R1:W2:Y:S02]  /*4b70*/  SHFL.DOWN P2, R20, R18, R17, R16 ;  /* 0x0800001112147389 */ /* 0x0022a40000040010 */
[----:B012---:R-:W-:Y:S05]  /*4b80*/  ENDCOLLECTIVE ;  /* 0x000000000000791b */ /* 0x007fea0003800000 */
.L_x_55:
[----:B------:R-:W-:Y:S01]  /*4b90*/  ISETP.GE.AND P0, PT, R47, R16, PT ;  /* 0x000000102f00720c */ /* 0x000fe20003f06270 */
[----:B------:R-:W-:-:S03]  /*4ba0*/  IMAD.MOV.U32 R17, RZ, RZ, 0x2 ;  /* 0x00000002ff117424 */ /* 0x000fc600078e00ff */
[----:B------:R-:W-:Y:S02]  /*4bb0*/  SEL R20, R20, RZ, !P0 ;  /* 0x000000ff14147207 */ /* 0x000fe40004000000 */
[----:B------:R-:W-:-:S03]  /*4bc0*/  ISETP.GT.AND P0, PT, R22, R16, PT ;  /* 0x000000101600720c */ /* 0x000fc60003f04270 */
[----:B------:R-:W-:-:S04]  /*4bd0*/  IMAD.IADD R51, R20, 0x1, R41 ;  /* 0x0000000114337824 */ /* 0x000fc800078e0229 */
[----:B------:R-:W-:-:S07]  /*4be0*/  IMAD.MOV.U32 R18, RZ, RZ, R51 ;  /* 0x000000ffff127224 */ /* 0x000fce00078e0033 */
[----:B------:R-:W-:Y:S05]  /*4bf0*/  WARPSYNC.COLLECTIVE R19, `(.L_x_56) ;  /* 0x0000000013087348 */ /* 0x000fea0003c00000 */
[----:B------:R0:W1:Y:S02]  /*4c00*/  SHFL.DOWN P2, R20, R18, R17, R16 ;  /* 0x0800001112147389 */ /* 0x0000640000040010 */
[----:B01----:R-:W-:Y:S05]  /*4c10*/  ENDCOLLECTIVE ;  /* 0x000000000000791b */ /* 0x003fea0003800000 */
.L_x_56:
        /* <DEDUP_REMOVED lines=8> */
.L_x_57:
        /* <DEDUP_REMOVED lines=8> */
.L_x_58:
        /* <DEDUP_REMOVED lines=8> */
.L_x_59:
[----:B------:R-:W-:Y:S05]  /*4da0*/  WARPSYNC.COLLECTIVE R19, `(.L_x_60) ;  /* 0x0000000013087348 */ /* 0x000fea0003c00000 */
[----:B------:R-:W-:Y:S01]  /*4db0*/  VOTE.ALL P0, P0 ;  /* 0x0000000000ff7806 */ /* 0x000fe20000000000 */
[----:B------:R-:W-:-:S12]  /*4dc0*/  ENDCOLLECTIVE ;  /* 0x000000000000791b */ /* 0x000fd80003800000 */
.L_x_60:
[----:B------:R-:W-:-:S04]  /*4dd0*/  ISETP.GT.AND P2, PT, R37, R16, PT ;  /* 0x000000102500720c */ /* 0x000fc80003f44270 */
[----:B------:R-:W-:-:S04]  /*4de0*/  SEL R20, R20, RZ, !P2 ;  /* 0x000000ff14147207 */ /* 0x000fc80005000000 */
[----:B------:R-:W-:Y:S01]  /*4df0*/  IADD3 R39, PT, PT, R50, R20, R39 ;  /* 0x0000001432277210 */ /* 0x000fe20007ffe027 */
[----:B------:R-:W-:Y:S06]  /*4e00*/  BRA `(.L_x_61) ;  /* 0xffffffc800907947 */ /* 0x000fec000383ffff */
.L_x_20:
[----:B------:R-:W-:Y:S01]  /*4e10*/  BSSY B0, `(.L_x_62) ;  /* 0x0000006000007945 */ /* 0x000fe20003800000 */
[----:B------:R-:W-:Y:S01]  /*4e20*/  PLOP3.LUT P0, PT, P0, PT, PT, 0x8, 0x80 ;  /* 0x000000000080781c */ /* 0x000fe2000070e170 */
[----:B------:R-:W-:-:S12]  /*4e30*/  IMAD.MOV.U32 R19, RZ, RZ, -0x1 ;  /* 0xffffffffff137424 */ /* 0x000fd800078e00ff */
[----:B------:R-:W-:Y:S05]  /*4e40*/  WARPSYNC.COLLECTIVE R19, `(.L_x_63) ;  /* 0x0000000013087348 */ /* 0x000fea0003c00000 */
[----:B------:R-:W-:Y:S01]  /*4e50*/  VOTE.ANY P0, P0 ;  /* 0x0000000000ff7806 */ /* 0x000fe20000000100 */
[----:B------:R-:W-:-:S12]  /*4e60*/  ENDCOLLECTIVE ;  /* 0x000000000000791b */ /* 0x000fd80003800000 */
.L_x_63:
[----:B------:R-:W-:Y:S05]  /*4e70*/  BSYNC B0 ;  /* 0x0000000000007941 */ /* 0x000fea0003800000 */
.L_x_62:
[----:B------:R-:W-:Y:S05]  /*4e80*/  BRA `(.L_x_64) ;  /* 0xffffffe000a87947 */ /* 0x000fea000383ffff */
.L_x_22:
[----:B------:R-:W-:Y:S01]  /*4e90*/  BSSY B0, `(.L_x_65) ;  /* 0x0000006000007945 */ /* 0x000fe20003800000 */
[----:B------:R-:W-:Y:S01]  /*4ea0*/  PLOP3.LUT P0, PT, P0, PT, PT, 0x8, 0x80 ;  /* 0x000000000080781c */ /* 0x000fe2000070e170 */
[----:B------:R-:W-:-:S12]  /*4eb0*/  IMAD.MOV.U32 R19, RZ, RZ, -0x1 ;  /* 0xffffffffff137424 */ /* 0x000fd800078e00ff */
[----:B------:R-:W-:Y:S05]  /*4ec0*/  WARPSYNC.COLLECTIVE R19, `(.L_x_66) ;  /* 0x0000000013087348 */ /* 0x000fea0003c00000 */
[----:B------:R-:W-:Y:S01]  /*4ed0*/  VOTE.ANY P0, P0 ;  /* 0x0000000000ff7806 */ /* 0x000fe20000000100 */
[----:B------:R-:W-:-:S12]  /*4ee0*/  ENDCOLLECTIVE ;  /* 0x000000000000791b */ /* 0x000fd80003800000 */
.L_x_66:
[----:B------:R-:W-:Y:S05]  /*4ef0*/  BSYNC B0 ;  /* 0x0000000000007941 */ /* 0x000fea0003800000 */
.L_x_65:
[----:B------:R-:W-:Y:S05]  /*4f00*/  BRA `(.L_x_67) ;  /* 0xffffffe000fc7947 */ /* 0x000fea000383ffff */
.L_x_24:
[----:B------:R-:W0:Y:S01]  /*4f10*/  S2R R53, SR_GEMASK ;  /* 0x0000000000357919 */ /* 0x000e220000003c00 */
[----:B------:R-:W-:Y:S01]  /*4f20*/  BSSY B0, `(.L_x_68) ;  /* 0x0000006000007945 */ /* 0x000fe20003800000 */
[----:B------:R-:W-:Y:S01]  /*4f30*/  PLOP3.LUT P0, PT, P0, PT, PT, 0x8, 0x80 ;  /* 0x000000000080781c */ /* 0x000fe2000070e170 */
[----:B------:R-:W-:-:S12]  /*4f40*/  IMAD.MOV.U32 R19, RZ, RZ, -0x1 ;  /* 0xffffffffff137424 */ /* 0x000fd800078e00ff */
[----:B0-----:R-:W-:Y:S05]  /*4f50*/  WARPSYNC.COLLECTIVE R19, `(.L_x_69) ;  /* 0x0000000013087348 */ /* 0x001fea0003c00000 */
[----:B------:R-:W-:Y:S01]  /*4f60*/  VOTE.ANY R19, PT, P0 ;  /* 0x0000000000137806 */ /* 0x000fe200000e0100 */
[----:B0-----:R-:W-:Y:S06]  /*4f70*/  ENDCOLLECTIVE ;  /* 0x000000000000791b */ /* 0x001fec0003800000 */
.L_x_69:
[----:B------:R-:W-:Y:S05]  /*4f80*/  BSYNC B0 ;  /* 0x0000000000007941 */ /* 0x000fea0003800000 */
.L_x_68:
[----:B------:R-:W-:Y:S01]  /*4f90*/  LOP3.LUT R19, R19, 0x80000000, R53, 0xec, !PT ;  /* 0x8000000013137812 */ /* 0x000fe200078eec35 */
[----:B------:R-:W-:Y:S02]  /*4fa0*/  IMAD.MOV.U32 R18, RZ, RZ, R25 ;  /* 0x000000ffff127224 */ /* 0x000fe400078e0019 */
[----:B------:R-:W-:Y:S02]  /*4fb0*/  IMAD.MOV.U32 R17, RZ, RZ, 0x1 ;  /* 0x00000001ff117424 */ /* 0x000fe400078e00ff */
[----:B------:R-:W-:-:S05]  /*4fc0*/  VIADD R16, R19, 0xffffffff ;  /* 0xffffffff13107836 */ /* 0x000fca0000000000 */
[----:B------:R-:W-:Y:S01]  /*4fd0*/  LOP3.LUT R44, R19, R16, RZ, 0xc, !PT ;  /* 0x00000010132c7212 */ /* 0x000fe200078e0cff */
[----:B------:R-:W-:-:S05]  /*4fe0*/  IMAD.MOV.U32 R19, RZ, RZ, -0x1 ;  /* 0xffffffffff137424 */ /* 0x000fca00078e00ff */
[----:B------:R-:W0:Y:S02]  /*4ff0*/  POPC R44, R44 ;  /* 0x0000002c002c7309 */ /* 0x000e240000000000 */
[----:B0-----:R-:W-:Y:S01]  /*5000*/  IMAD.MOV.U32 R16, RZ, RZ, R44 ;  /* 0x000000ffff107224 */ /* 0x001fe200078e002c */
[----:B------:R-:W-:-:S13]  /*5010*/  ISETP.GE.AND P0, PT, R36, R44, PT ;  /* 0x0000002c2400720c */ /* 0x000fda0003f06270 */
[----:B------:R-:W-:Y:S05]  /*5020*/  WARPSYNC.COLLECTIVE R19, `(.L_x_70) ;  /* 0x0000000013087348 */ /* 0x000fea0003c00000 */
[----:B------:R0:W1:Y:S02]  /*5030*/  SHFL.DOWN P2, R20, R18, R17, R16 ;  /* 0x0800001112147389 */ /* 0x0000640000040010 */
[----:B01----:R-:W-:Y:S05]  /*5040*/  ENDCOLLECTIVE ;  /* 0x000000000000791b */ /* 0x003fea0003800000 */
.L_x_70:
[----:B------:R-:W-:Y:S01]  /*5050*/  IMAD.MOV.U32 R17, RZ, RZ, 0x2 ;  /* 0x00000002ff117424 */ /* 0x000fe200078e00ff */
[----:B------:R-:W-:-:S05]  /*5060*/  SEL R20, R20, RZ, !P0 ;  /* 0x000000ff14147207 */ /* 0x000fca0004000000 */
[----:B------:R-:W-:Y:S02]  /*5070*/  IMAD.IADD R35, R20, 0x1, R25 ;  /* 0x0000000114237824 */ /* 0x000fe400078e0219 */
[----:B------:R-:W-:Y:S02]  /*5080*/  VIADD R25, R36, 0x2 ;  /* 0x0000000224197836 */ /* 0x000fe40000000000 */
[----:B------:R-:W-:-:S03]  /*5090*/  IMAD.MOV.U32 R18, RZ, RZ, R35 ;  /* 0x000000ffff127224 */ /* 0x000fc600078e0023 */
[----:B------:R-:W-:Y:S01]  /*50a0*/  ISETP.GT.AND P0, PT, R25, R44, PT ;  /* 0x0000002c1900720c */ /* 0x000fe20003f04270 */
[----:B------:R-:W-:-:S12]  /*50b0*/  VIADD R25, R36, 0x4 ;  /* 0x0000000424197836 */ /* 0x000fd80000000000 */
[----:B------:R-:W-:Y:S05]  /*50c0*/  WARPSYNC.COLLECTIVE R19, `(.L_x_71) ;  /* 0x0000000013087348 */ /* 0x000fea0003c00000 */
[----:B------:R0:W1:Y:S02]  /*50d0*/  SHFL.DOWN P2, R20, R18, R17, R16 ;  /* 0x0800001112147389 */ /* 0x0000640000040010 */
[----:B01----:R-:W-:Y:S05]  /*50e0*/  ENDCOLLECTIVE ;  /* 0x000000000000791b */ /* 0x003fea0003800000 */
.L_x_71:
        /* <DEDUP_REMOVED lines=9> */
.L_x_72:
        /* <DEDUP_REMOVED lines=8> */
.L_x_73:
[----:B------:R-:W-:Y:S01]  /*5200*/  IMAD.MOV.U32 R17, RZ, RZ, 0x10 ;  /* 0x00000010ff117424 */ /* 0x000fe200078e00ff */
[----:B------:R-:W-:Y:S02]  /*5210*/  SEL R20, R20, RZ, !P0 ;  /* 0x000000ff14147207 */ /* 0x000fe40004000000 */
[----:B------:R-:W-:-:S03]  /*5220*/  ISETP.NE.AND P0, PT, R24, 0x65, PT ;  /* 0x000000651800780c */ /* 0x000fc60003f05270 */
[----:B------:R-:W-:Y:S02]  /*5230*/  IMAD.IADD R26, R25, 0x1, R20 ;  /* 0x00000001191a7824 */ /* 0x000fe400078e0214 */
[----:B------:R-:W-:Y:S02]  /*5240*/  VIADD R25, R36, 0x10 ;  /* 0x0000001024197836 */ /* 0x000fe40000000000 */
[----:B------:R-:W-:-:S03]  /*5250*/  IMAD.MOV.U32 R18, RZ, RZ, R26 ;  /* 0x000000ffff127224 */ /* 0x000fc600078e001a */
[----:B------:R-:W-:-:S13]  /*5260*/  ISETP.GT.AND P3, PT, R25, R44, PT ;  /* 0x0000002c1900720c */ /* 0x000fda0003f64270 */
[----:B------:R-:W-:Y:S05]  /*5270*/  WARPSYNC.COLLECTIVE R19, `(.L_x_74) ;  /* 0x0000000013087348 */ /* 0x000fea0003c00000 */
[----:B------:R0:W1:Y:S02]  /*5280*/  SHFL.DOWN P2, R20, R18, R17, R16 ;  /* 0x0800001112147389 */ /* 0x0000640000040010 */
[----:B01----:R-:W-:Y:S05]  /*5290*/  ENDCOLLECTIVE ;  /* 0x000000000000791b */ /* 0x003fea0003800000 */
.L_x_74:
[----:B------:R-:W-:Y:S05]  /*52a0*/  WARPSYNC.COLLECTIVE R19, `(.L_x_75) ;  /* 0x0000000013087348 */ /* 0x000fea0003c00000 */
[----:B------:R-:W-:Y:S01]  /*52b0*/  VOTE.ALL P0, P0 ;  /* 0x0000000000ff7806 */ /* 0x000fe20000000000 */
[----:B------:R-:W-:-:S12]  /*52c0*/  ENDCOLLECTIVE ;  /* 0x000000000000791b */ /* 0x000fd80003800000 */
.L_x_75:
[----:B------:R-:W0:Y:S01]  /*52d0*/  LDC.64 R16, c[0x0][0x390] ;  /* 0x0000e400ff107b82 */ /* 0x000e220000000a00 */
[----:B------:R-:W-:-:S05]  /*52e0*/  SEL R25, R20, RZ, !P3 ;  /* 0x000000ff14197207 */ /* 0x000fca0005800000 */
[----:B------:R-:W-:Y:S01]  /*52f0*/  IMAD.IADD R26, R26, 0x1, R25 ;  /* 0x000000011a1a7824 */ /* 0x000fe200078e0219 */
[----:B0-----:R-:W-:-:S05]  /*5300*/  IADD3 R35, P2, PT, R16, 0x100, RZ ;  /* 0x0000010010237810 */ /* 0x001fca0007f5e0ff */
[----:B------:R-:W-:Y:S01]  /*5310*/  IMAD.X R39, RZ, RZ, R17, P2 ;  /* 0x000000ffff277224 */ /* 0x000fe200010e0611 */
[----:B------:R-:W-:Y:S07]  /*5320*/  BRA `(.L_x_76) ;  /* 0xffffffe000907947 */ /* 0x000fee000383ffff */
.L_x_26:
[----:B------:R-:W-:Y:S01]  /*5330*/  BSSY B0, `(.L_x_77) ;  /* 0x0000006000007945 */ /* 0x000fe20003800000 */
[----:B------:R-:W-:Y:S01]  /*5340*/  PLOP3.LUT P0, PT, P0, PT, PT, 0x8, 0x80 ;  /* 0x000000000080781c */ /* 0x000fe2000070e170 */
[----:B------:R-:W-:-:S12]  /*5350*/  IMAD.MOV.U32 R19, RZ, RZ, -0x1 ;  /* 0xffffffffff137424 */ /* 0x000fd800078e00ff */
[----:B------:R-:W-:Y:S05]  /*5360*/  WARPSYNC.COLLECTIVE R19, `(.L_x_78) ;  /* 0x0000000013087348 */ /* 0x000fea0003c00000 */
[----:B------:R-:W-:Y:S01]  /*5370*/  VOTE.ANY P0, P0 ;  /* 0x0000000000ff7806 */ /* 0x000fe20000000100 */
[----:B------:R-:W-:-:S12]  /*5380*/  ENDCOLLECTIVE ;  /* 0x000000000000791b */ /* 0x000fd80003800000 */
.L_x_78:
[----:B------:R-:W-:Y:S05]  /*5390*/  BSYNC B0 ;  /* 0x0000000000007941 */ /* 0x000fea0003800000 */
.L_x_77:
[----:B------:R-:W-:Y:S05]  /*53a0*/  BRA `(.L_x_79) ;  /* 0xffffffe000a07947 */ /* 0x000fea000383ffff */
.L_x_28:
[----:B------:R-:W-:Y:S01]  /*53b0*/  BSSY B0, `(.L_x_80) ;  /* 0x0000006000007945 */ /* 0x000fe20003800000 */
[----:B------:R-:W-:Y:S01]  /*53c0*/  PLOP3.LUT P0, PT, P0, PT, PT, 0x8, 0x80 ;  /* 0x000000000080781c */ /* 0x000fe2000070e170 */
[----:B------:R-:W-:-:S12]  /*53d0*/  IMAD.MOV.U32 R19, RZ, RZ, -0x1 ;  /* 0xffffffffff137424 */ /* 0x000fd800078e00ff */
[----:B------:R-:W-:Y:S05]  /*53e0*/  WARPSYNC.COLLECTIVE R19, `(.L_x_81) ;  /* 0x0000000013087348 */ /* 0x000fea0003c00000 */
[----:B------:R-:W-:Y:S01]  /*53f0*/  VOTE.ANY P0, P0 ;  /* 0x0000000000ff7806 */ /* 0x000fe20000000100 */
[----:B------:R-:W-:-:S12]  /*5400*/  ENDCOLLECTIVE ;  /* 0x000000000000791b */ /* 0x000fd80003800000 */
.L_x_81:
[----:B------:R-:W-:Y:S05]  /*5410*/  BSYNC B0 ;  /* 0x0000000000007941 */ /* 0x000fea0003800000 */
.L_x_80:
[----:B------:R-:W-:Y:S05]  /*5420*/  BRA `(.L_x_82) ;  /* 0xffffffe000f47947 */ /* 0x000fea000383ffff */
.L_x_30:
[----:B------:R-:W-:Y:S01]  /*5430*/  BSSY B0, `(.L_x_83) ;  /* 0x0000006000007945 */ /* 0x000fe20003800000 */
[----:B------:R-:W-:Y:S01]  /*5440*/  PLOP3.LUT P0, PT, P0, PT, PT, 0x8, 0x80 ;  /* 0x000000000080781c */ /* 0x000fe2000070e170 */
[----:B------:R-:W-:-:S12]  /*5450*/  IMAD.MOV.U32 R19, RZ, RZ, -0x1 ;  /* 0xffffffffff137424 */ /* 0x000fd800078e00ff */
[----:B------:R-:W-:Y:S05]  /*5460*/  WARPSYNC.COLLECTIVE R19, `(.L_x_84) ;  /* 0x0000000013087348 */ /* 0x000fea0003c00000 */
[----:B------:R-:W-:Y:S01]  /*5470*/  VOTE.ANY R19, PT, P0 ;  /* 0x0000000000137806 */ /* 0x000fe200000e0100 */
[----:B------:R-:W-:Y:S06]  /*5480*/  ENDCOLLECTIVE ;  /* 0x000000000000791b */ /* 0x000fec0003800000 */
.L_x_84:
[----:B------:R-:W-:Y:S05]  /*5490*/  BSYNC B0 ;  /* 0x0000000000007941 */ /* 0x000fea0003800000 */
.L_x_83:
[----:B------:R-:W-:Y:S01]  /*54a0*/  LOP3.LUT R19, R19, 0x80000000, R53, 0xec, !PT ;  /* 0x8000000013137812 */ /* 0x000fe200078eec35 */
[----:B------:R-:W-:Y:S02]  /*54b0*/  IMAD.MOV.U32 R18, RZ, RZ, R25 ;  /* 0x000000ffff127224 */ /* 0x000fe400078e0019 */
[----:B------:R-:W-:Y:S02]  /*54c0*/  IMAD.MOV.U32 R17, RZ, RZ, 0x1 ;  /* 0x00000001ff117424 */ /* 0x000fe400078e00ff */
[----:B------:R-:W-:Y:S02]  /*54d0*/  VIADD R16, R19, 0xffffffff ;  /* 0xffffffff13107836 */ /* 0x000fe40000000000 */
[----:B------:R-:W-:-:S03]  /*54e0*/  VIADD R21, R21, 0xffffffe0 ;  /* 0xffffffe015157836 */ /* 0x000fc60000000000 */
[----:B------:R-:W-:Y:S01]  /*54f0*/  LOP3.LUT R16, R19, R16, RZ, 0xc, !PT ;  /* 0x0000001013107212 */ /* 0x000fe200078e0cff */
[----:B------:R-:W-:-:S05]  /*5500*/  IMAD.MOV.U32 R19, RZ, RZ, -0x1 ;  /* 0xffffffffff137424 */ /* 0x000fca00078e00ff */
[----:B------:R-:W0:Y:S02]  /*5510*/  POPC R16, R16 ;  /* 0x0000001000107309 */ /* 0x000e240000000000 */
[----:B0-----:R-:W-:Y:S05]  /*5520*/  WARPSYNC.COLLECTIVE R19, `(.L_x_85) ;  /* 0x0000000013087348 */ /* 0x001fea0003c00000 */
[----:B0-----:R0:W1:Y:S02]  /*5530*/  SHFL.DOWN P2, R20, R18, R17, R16 ;  /* 0x0800001112147389 */ /* 0x0010640000040010 */
[----:B01----:R-:W-:Y:S05]  /*5540*/  ENDCOLLECTIVE ;  /* 0x000000000000791b */ /* 0x003fea0003800000 */
.L_x_85:
[----:B------:R-:W-:Y:S01]  /*5550*/  ISETP.GE.AND P0, PT, R36, R16, PT ;  /* 0x000000102400720c */ /* 0x000fe20003f06270 */
[----:B------:R-:W-:-:S03]  /*5560*/  IMAD.MOV.U32 R17, RZ, RZ, 0x2 ;  /* 0x00000002ff117424 */ /* 0x000fc600078e00ff */
[----:B------:R-:W-:-:S05]  /*5570*/  SEL R20, R20, RZ, !P0 ;  /* 0x000000ff14147207 */ /* 0x000fca0004000000 */
[----:B------:R-:W-:Y:S02]  /*5580*/  IMAD.IADD R25, R20, 0x1, R25 ;  /* 0x0000000114197824 */ /* 0x000fe400078e0219 */
[----:B------:R-:W-:Y:S02]  /*5590*/  VIADD R20, R36, 0x2 ;  /* 0x0000000224147836 */ /* 0x000fe40000000000 */
[----:B------:R-:W-:-:S03]  /*55a0*/  IMAD.MOV.U32 R18, RZ, RZ, R25 ;  /* 0x000000ffff127224 */ /* 0x000fc600078e0019 */
[----:B------:R-:W-:-:S13]  /*55b0*/  ISETP.GT.AND P0, PT, R20, R16, PT ;  /* 0x000000101400720c */ /* 0x000fda0003f04270 */
[----:B------:R-:W-:Y:S05]  /*55c0*/  WARPSYNC.COLLECTIVE R19, `(.L_x_86) ;  /* 0x0000000013087348 */ /* 0x000fea0003c00000 */
[----:B------:R0:W1:Y:S02]  /*55d0*/  SHFL.DOWN P2, R20, R18, R17, R16 ;  /* 0x0800001112147389 */ /* 0x0000640000040010 */
[----:B01----:R-:W-:Y:S05]  /*55e0*/  ENDCOLLECTIVE ;  /* 0x000000000000791b */ /* 0x003fea0003800000 */
.L_x_86:
[----:B------:R-:W-:Y:S01]  /*55f0*/  IMAD.MOV.U32 R17, RZ, RZ, 0x4 ;  /* 0x00000004ff117424 */ /* 0x000fe200078e00ff */
        /* <DEDUP_REMOVED lines=8> */
.L_x_87:
        /* <DEDUP_REMOVED lines=9> */
.L_x_88:
[----:B------:R-:W-:Y:S01]  /*5710*/  IMAD.MOV.U32 R17, RZ, RZ, 0x10 ;  /* 0x00000010ff117424 */ /* 0x000fe200078e00ff */
[----:B------:R-:W-:-:S05]  /*5720*/  SEL R20, R20, RZ, !P0 ;  /* 0x000000ff14147207 */ /* 0x000fca0004000000 */
[----:B------:R-:W-:-:S04]  /*5730*/  IMAD.IADD R25, R25, 0x1, R20 ;  /* 0x0000000119197824 */ /* 0x000fc800078e0214 */
[----:B------:R-:W-:-:S07]  /*5740*/  IMAD.MOV.U32 R18, RZ, RZ, R25 ;  /* 0x000000ffff127224 */ /* 0x000fce00078e0019 */
[----:B------:R-:W-:Y:S05]  /*5750*/  WARPSYNC.COLLECTIVE R19, `(.L_x_89) ;  /* 0x0000000013087348 */ /* 0x000fea0003c00000 */
[----:B------:R0:W1:Y:S02]  /*5760*/  SHFL.DOWN P2, R20, R18, R17, R16 ;  /* 0x0800001112147389 */ /* 0x0000640000040010 */
[----:B01----:R-:W-:Y:S05]  /*5770*/  ENDCOLLECTIVE ;  /* 0x000000000000791b */ /* 0x003fea0003800000 */
.L_x_89:
[----:B------:R-:W-:-:S05]  /*5780*/  VIADD R17, R36, 0x10 ;  /* 0x0000001024117836 */ /* 0x000fca0000000000 */
[----:B------:R-:W-:-:S04]  /*5790*/  ISETP.GT.AND P0, PT, R17, R16, PT ;  /* 0x000000101100720c */ /* 0x000fc80003f04270 */
[----:B------:R-:W-:Y:S02]  /*57a0*/  SEL R20, R20, RZ, !P0 ;  /* 0x000000ff14147207 */ /* 0x000fe40004000000 */
[----:B------:R-:W-:Y:S02]  /*57b0*/  ISETP.NE.AND P0, PT, R24, 0x65, PT ;  /* 0x000000651800780c */ /* 0x000fe40003f05270 */
[----:B------:R-:W-:-:S11]  /*57c0*/  IADD3 R26, PT, PT, R25, R20, R26 ;  /* 0x00000014191a7210 */ /* 0x000fd60007ffe01a */
[----:B------:R-:W-:Y:S05]  /*57d0*/  WARPSYNC.COLLECTIVE R19, `(.L_x_90) ;  /* 0x0000000013087348 */ /* 0x000fea0003c00000 */
[----:B------:R-:W-:Y:S01]  /*57e0*/  VOTE.ALL P0, P0 ;  /* 0x0000000000ff7806 */ /* 0x000fe20000000000 */
[----:B------:R-:W-:-:S12]  /*57f0*/  ENDCOLLECTIVE ;  /* 0x000000000000791b */ /* 0x000fd80003800000 */
.L_x_90:
[----:B------:R-:W-:Y:S05]  /*5800*/  BRA `(.L_x_91) ;  /* 0xffffffe0008c7947 */ /* 0x000fea000383ffff */
.L_x_92:
[----:B------:R-:W-:-:S00]  /*5810*/  BRA `(.L_x_92) ;  /* 0xfffffffc00fc7947 */ /* 0x000fc0000383ffff */
[----:B------:R-:W-:-:S00]  /*5820*/  NOP ;  /* 0x0000000000007918 */ /* 0x000fc00000000000 */
        /* <DEDUP_REMOVED lines=13> */
.L_x_95:


//--------------------- .text._ZN3cub18CUB_300001_SM_10006detail4scan20DeviceScanInitKernelINS0_13ScanTileStateIjLb1EEEEEvT_i --------------------------
	.section	.text._ZN3cub18CUB_300001_SM_10006detail4scan20DeviceScanInitKernelINS0_13ScanTileStateIjLb1EEEEEvT_i,"ax",@progbits
	.align	128
        .global         _ZN3cub18CUB_300001_SM_10006detail4scan20DeviceScanInitKernelINS0_13ScanTileStateIjLb1EEEEEvT_i
        .type           _ZN3cub18CUB_300001_SM_10006detail4scan20DeviceScanInitKernelINS0_13ScanTileStateIjLb1EEEEEvT_i,@function
        .size           _ZN3cub18CUB_300001_SM_10006detail4scan20DeviceScanInitKernelINS0_13ScanTileStateIjLb1EEEEEvT_i,(.L_x_96 - _ZN3cub18CUB_300001_SM_10006detail4scan20DeviceScanInitKernelINS0_13ScanTileStateIjLb1EEEEEvT_i)
        .other          _ZN3cub18CUB_300001_SM_10006detail4scan20DeviceScanInitKernelINS0_13ScanTileStateIjLb1EEEEEvT_i,@"STO_CUDA_ENTRY STV_DEFAULT"
_ZN3cub18CUB_300001_SM_10006detail4scan20DeviceScanInitKernelINS0_13ScanTileStateIjLb1EEEEEvT_i:
.text._ZN3cub18CUB_300001_SM_10006detail4scan20DeviceScanInitKernelINS0_13ScanTileStateIjLb1EEEEEvT_i:
[----:B------:R-:W-:Y:S01]  /*0000*/  LDC R1, c[0x0][0x37c] ;  /* 0x0000df00ff017b82 */ /* 0x000fe20000000800 */
[----:B------:R-:W0:Y:S07]  /*0010*/  S2R R0, SR_TID.X ;  /* 0x0000000000007919 */ /* 0x000e2e0000002100 */
[----:B------:R-:W1:Y:S01]  /*0020*/  S2UR UR6, SR_CTAID.X ;  /* 0x00000000000679c3 */ /* 0x000e620000002500 */
[----:B------:R-:W2:Y:S07]  /*0030*/  LDCU UR4, c[0x0][0x388] ;  /* 0x00007100ff0477ac */ /* 0x000eae0008000800 */
[----:B------:R-:W1:Y:S01]  /*0040*/  LDC R5, c[0x0][0x360] ;  /* 0x0000d800ff057b82 */ /* 0x000e620000000800 */
[----:B0-----:R-:W-:Y:S01]  /*0050*/  ISETP.GT.U32.AND P0, PT, R0, 0x1f, PT ;  /* 0x0000001f0000780c */ /* 0x001fe20003f04070 */
[----:B-1----:R-:W-:-:S03]  /*0060*/  IMAD R5, R5, UR6, R0 ;  /* 0x0000000605057c24 */ /* 0x002fc6000f8e0200 */
[----:B------:R-:W-:Y:S02]  /*0070*/  ISETP.NE.OR P0, PT, RZ, UR6, P0 ;  /* 0x00000006ff007c0c */ /* 0x000fe40008705670 */
[----:B--2---:R-:W-:Y:S01]  /*0080*/  ISETP.GE.AND P1, PT, R5, UR4, PT ;  /* 0x0000000405007c0c */ /* 0x004fe2000bf26270 */
[----:B------:R-:W0:-:S12]  /*0090*/  LDCU.64 UR4, c[0x0][0x358] ;  /* 0x00006b00ff0477ac */ /* 0x000e180008000a00 */
[----:B------:R-:W1:Y:S01]  /*00a0*/  @!P1 LDC.64 R2, c[0x0][0x380] ;  /* 0x0000e000ff029b82 */ /* 0x000e620000000a00 */
[----:B------:R-:W-:Y:S01]  /*00b0*/  @!P1 MOV R4, 0x63 ;  /* 0x0000006300049802 */ /* 0x000fe20000000f00 */
[----:B-1----:R-:W-:-:S04]  /*00c0*/  @!P1 IMAD.WIDE R2, R5, 0x8, R2 ;  /* 0x0000000805029825 */ /* 0x002fc800078e0202 */
[----:B------:R-:W-:-:S05]  /*00d0*/  HFMA2 R5, -RZ, RZ, 0, 0 ;  /* 0x00000000ff057431 */ /* 0x000fca00000001ff */
[----:B0-----:R0:W-:Y:S01]  /*00e0*/  @!P1 STG.E.64 desc[UR4][R2.64+0x100], R4 ;  /* 0x0001000402009986 */ /* 0x0011e2000c101b04 */
[----:B------:R-:W-:Y:S05]  /*00f0*/  @P0 EXIT ;  /* 0x000000000000094d */ /* 0x000fea0003800000 */
[----:B0-----:R-:W0:Y:S02]  /*0100*/  LDC.64 R2, c[0x0][0x380] ;  /* 0x0000e000ff027b82 */ /* 0x001e240000000a00 */
[----:B0-----:R-:W-:-:S05]  /*0110*/  IMAD.WIDE.U32 R2, R0, 0x8, R2 ;  /* 0x0000000800027825 */ /* 0x001fca00078e0002 */
[----:B------:R-:W-:Y:S01]  /*0120*/  STG.E.64 desc[UR4][R2.64], RZ ;  /* 0x000000ff02007986 */ /* 0x000fe2000c101b04 */
[----:B------:R-:W-:Y:S05]  /*0130*/  EXIT ;  /* 0x000000000000794d */ /* 0x000fea0003800000 */
.L_x_93:
        /* <DEDUP_REMOVED lines=12> */
.L_x_96:


//--------------------- .text._ZN3cub18CUB_300001_SM_10006detail11EmptyKernelIvEEvv --------------------------
	.section	.text._ZN3cub18CUB_300001_SM_10006detail11EmptyKernelIvEEvv,"ax",@progbits
	.align	128
        .global         _ZN3cub18CUB_300001_SM_10006detail11EmptyKernelIvEEvv
        .type           _ZN3cub18CUB_300001_SM_10006detail11EmptyKernelIvEEvv,@function
        .size           _ZN3cub18CUB_300001_SM_10006detail11EmptyKernelIvEEvv,(.L_x_97 - _ZN3cub18CUB_300001_SM_10006detail11EmptyKernelIvEEvv)
        .other          _ZN3cub18CUB_300001_SM_10006detail11EmptyKernelIvEEvv,@"STO_CUDA_ENTRY STV_DEFAULT"
_ZN3cub18CUB_300001_SM_10006detail11EmptyKernelIvEEvv:
.text._ZN3cub18CUB_300001_SM_10006detail11EmptyKernelIvEEvv:
[----:B------:R-:W-:Y:S01]  /*0000*/  LDC R1, c[0x0][0x37c] ;  /* 0x0000df00ff017b82 */ /* 0x000fe20000000800 */
[----:B------:R-:W-:Y:S05]  /*0010*/  EXIT ;  /* 0x000000000000794d */ /* 0x000fea0003800000 */
.L_x_94:
        /* <DEDUP_REMOVED lines=14> */
.L_x_97:


//--------------------- .nv.shared._ZN3cub18CUB_300001_SM_10006detail4scan16DeviceScanKernelINS2_10policy_hubIjjjjN4cuda3std3__44plusIvEEE10Policy1000EPjSC_NS0_13ScanTileStateIjLb1EEES9_NS1_10InputValueIjSC_EEjjLb0EjEEvT0_T1_T2_iT3_T4_T5_ --------------------------
	.section	.nv.shared._ZN3cub18CUB_300001_SM_10006detail4scan16DeviceScanKernelINS2_10policy_hubIjjjjN4cuda3std3__44plusIvEEE10Policy1000EPjSC_NS0_13ScanTileStateIjLb1EEES9_NS1_10InputValueIjSC_EEjjLb0EjEEvT0_T1_T2_iT3_T4_T5_,"aw",@nobits
	.sectionflags	@""
	.align	16
.nv.shared._ZN3cub18CUB_300001_SM_10006detail4scan16DeviceScanKernelINS2_10policy_hubIjjjjN4cuda3std3__44plusIvEEE10Policy1000EPjSC_NS0_13ScanTileStateIjLb1EEES9_NS1_10InputValueIjSC_EEjjLb0EjEEvT0_T1_T2_iT3_T4_T5_:
	.zero		34832


//--------------------- .nv.shared.reserved.0     --------------------------
	.section	.nv.shared.reserved.0,"aw",@nobits
	.weak		__nv_reservedSMEM_offset_0_alias
	.size		__nv_reservedSMEM_offset_0_alias, 0, 64
	.other		__nv_reservedSMEM_offset_0_alias,@"STO_CUDA_RESERVED_SHARED STV_DEFAULT"
__nv_reservedSMEM_offset_0_alias:
	.zero		0
	.zero		64


//--------------------- .nv.global                --------------------------
	.section	.nv.global,"aw",@nobits
.nv.global:
	.type		_ZN34_INTERNAL_49cd674b_4_k_cu_26f2d4166thrust24THRUST_300001_SM_1000_NS12placeholders2_5E,@object
	.size		_ZN34_INTERNAL_49cd674b_4_k_cu_26f2d4166thrust24THRUST_300001_SM_1000_NS12placeholders2_5E,(_ZN34_INTERNAL_49cd674b_4_k_cu_26f2d4164cuda3std3__45__cpo6cbeginE - _ZN34_INTERNAL_49cd674b_4_k_cu_26f2d4166thrust24THRUST_300001_SM_1000_NS12placeholders2_5E)
_ZN34_INTERNAL_49cd674b_4_k_cu_26f2d4166thrust24THRUST_300001_SM_1000_NS12placeholders2_5E:
	.zero		1
	.type		_ZN34_INTERNAL_49cd674b_4_k_cu_26f2d4164cuda3std3__45__cpo6cbeginE,@object
	.size		_ZN34_INTERNAL_49cd674b_4_k_cu_26f2d4164cuda3std3__45__cpo6cbeginE,(_ZN34_INTERNAL_49cd674b_4_k_cu_26f2d4164cuda3std6ranges3__45__cpo6cbeginE - _ZN34_INTERNAL_49cd674b_4_k_cu_26f2d4164cuda3std3__45__cpo6cbeginE)
_ZN34_INTERNAL_49cd674b_4_k_cu_26f2d4164cuda3std3__45__cpo6cbeginE:
	.zero		1
	.type		_ZN34_INTERNAL_49cd674b_4_k_cu_26f2d4164cuda3std6ranges3__45__cpo6cbeginE,@object
	.size		_ZN34_INTERNAL_49cd674b_4_k_cu_26f2d4164cuda3std6ranges3__45__cpo6cbeginE,(_ZN34_INTERNAL_49cd674b_4_k_cu_26f2d4164cuda3std3__48in_placeE - _ZN34_INTERNAL_49cd674b_4_k_cu_26f2d4164cuda3std6ranges3__45__cpo6cbeginE)
_ZN34_INTERNAL_49cd674b_4_k_cu_26f2d4164cuda3std6ranges3__45__cpo6cbeginE:
	.zero		1
	.type		_ZN34_INTERNAL_49cd674b_4_k_cu_26f2d4164cuda3std3__48in_placeE,@object
	.size		_ZN34_INTERNAL_49cd674b_4_k_cu_26f2d4164cuda3std3__48in_placeE,(_ZN34_INTERNAL_49cd674b_4_k_cu_26f2d4164cuda3std6ranges3__45__cpo4sizeE - _ZN34_INTERNAL_49cd674b_4_k_cu_26f2d4164cuda3std3__48in_placeE)
_ZN34_INTERNAL_49cd674b_4_k_cu_26f2d4164cuda3std3__48in_placeE:
	.zero		1
	.type		_ZN34_INTERNAL_49cd674b_4_k_cu_26f2d4164cuda3std6ranges3__45__cpo4sizeE,@object
	.size		_ZN34_INTERNAL_49cd674b_4_k_cu_26f2d4164cuda3std6ranges3__45__cpo4sizeE,(_ZN34_INTERNAL_49cd674b_4_k_cu_26f2d4166thrust24THRUST_300001_SM_1000_NS12placeholders2_9E - _ZN34_INTERNAL_49cd674b_4_k_cu_26f2d4164cuda3std6ranges3__45__cpo4sizeE)
_ZN34_INTERNAL_49cd674b_4_k_cu_26f2d4164cuda3std6ranges3__45__cpo4sizeE:
	.zero		1
	.type		_ZN34_INTERNAL_49cd674b_4_k_cu_26f2d4166thrust24THRUST_300001_SM_1000_NS12placeholders2_9E,@object
	.size		_ZN34_INTERNAL_49cd674b_4_k_cu_26f2d4166thrust24THRUST_300001_SM_1000_NS12placeholders2_9E,(_ZN34_INTERNAL_49cd674b_4_k_cu_26f2d4164cuda3std3__45__cpo7crbeginE - _ZN34_INTERNAL_49cd674b_4_k_cu_26f2d4166thrust24THRUST_300001_SM_1000_NS12placeholders2_9E)
_ZN34_INTERNAL_49cd674b_4_k_cu_26f2d4166thrust24THRUST_300001_SM_1000_NS12placeholders2_9E:
	.zero		1
	.type		_ZN34_INTERNAL_49cd674b_4_k_cu_26f2d4164cuda3std3__45__cpo7crbeginE,@object
	.size		_ZN34_INTERNAL_49cd674b_4_k_cu_26f2d4164cuda3std3__45__cpo7crbeginE,(_ZN34_INTERNAL_49cd674b_4_k_cu_26f2d4164cuda3std6ranges3__45__cpo4nextE - _ZN34_INTERNAL_49cd674b_4_k_cu_26f2d4164cuda3std3__45__cpo7crbeginE)
_ZN34_INTERNAL_49cd674b_4_k_cu_26f2d4164cuda3std3__45__cpo7crbeginE:
	.zero		1
	.type		_ZN34_INTERNAL_49cd674b_4_k_cu_26f2d4164cuda3std6ranges3__45__cpo4nextE,@object
	.size		_ZN34_INTERNAL_49cd674b_4_k_cu_26f2d4164cuda3std6ranges3__45__cpo4nextE,(_ZN34_INTERNAL_49cd674b_4_k_cu_26f2d4164cuda3std6ranges3__45__cpo4swapE - _ZN34_INTERNAL_49cd674b_4_k_cu_26f2d4164cuda3std6ranges3__45__cpo4nextE)
_ZN34_INTERNAL_49cd674b_4_k_cu_26f2d4164cuda3std6ranges3__45__cpo4nextE:
	.zero		1
	.type		_ZN34_INTERNAL_49cd674b_4_k_cu_26f2d4164cuda3std6ranges3__45__cpo4swapE,@object
	.size		_ZN34_INTERNAL_49cd674b_4_k_cu_26f2d4164cuda3std6ranges3__45__cpo4swapE,(_ZN34_INTERNAL_49cd674b_4_k_cu_26f2d4166thrust24THRUST_300001_SM_1000_NS12placeholders2_1E - _ZN34_INTERNAL_49cd674b_4_k_cu_26f2d4164cuda3std6ranges3__45__cpo4swapE)
_ZN34_INTERNAL_49cd674b_4_k_cu_26f2d4164cuda3std6ranges3__45__cpo4swapE:
	.zero		1
	.type		_ZN34_INTERNAL_49cd674b_4_k_cu_26f2d4166thrust24THRUST_300001_SM_1000_NS12placeholders2_1E,@object
	.size		_ZN34_INTERNAL_49cd674b_4_k_cu_26f2d4166thrust24THRUST_300001_SM_1000_NS12placeholders2_1E,(_ZN34_INTERNAL_49cd674b_4_k_cu_26f2d4166thrust24THRUST_300001_SM_1000_NS12placeholders2_3E - _ZN34_INTERNAL_49cd674b_4_k_cu_26f2d4166thrust24THRUST_300001_SM_1000_NS12placeholders2_1E)
_ZN34_INTERNAL_49cd674b_4_k_cu_26f2d4166thrust24THRUST_300001_SM_1000_NS12placeholders2_1E:
	.zero		1
	.type		_ZN34_INTERNAL_49cd674b_4_k_cu_26f2d4166thrust24THRUST_300001_SM_1000_NS12placeholders2_3E,@object
	.size		_ZN34_INTERNAL_49cd674b_4_k_cu_26f2d4166thrust24THRUST_300001_SM_1000_NS12placeholders2_3E,(_ZN34_INTERNAL_49cd674b_4_k_cu_26f2d4164cuda3std3__45__cpo5beginE - _ZN34_INTERNAL_49cd674b_4_k_cu_26f2d4166thrust24THRUST_300001_SM_1000_NS12placeholders2_3E)
_ZN34_INTERNAL_49cd674b_4_k_cu_26f2d4166thrust24THRUST_300001_SM_1000_NS12placeholders2_3E:
	.zero		1
	.type		_ZN34_INTERNAL_49cd674b_4_k_cu_26f2d4164cuda3std3__45__cpo5beginE,@object
	.size		_ZN34_INTERNAL_49cd674b_4_k_cu_26f2d4164cuda3std3__45__cpo5beginE,(_ZN34_INTERNAL_49cd674b_4_k_cu_26f2d4164cuda3std6ranges3__45__cpo5beginE - _ZN34_INTERNAL_49cd674b_4_k_cu_26f2d4164cuda3std3__45__cpo5beginE)
_ZN34_INTERNAL_49cd674b_4_k_cu_26f2d4164cuda3std3__45__cpo5beginE:
	.zero		1
	.type		_ZN34_INTERNAL_49cd674b_4_k_cu_26f2d4164cuda3std6ranges3__45__cpo5beginE,@object
	.size		_ZN34_INTERNAL_49cd674b_4_k_cu_26f2d4164cuda3std6ranges3__45__cpo5beginE,(_ZN34_INTERNAL_49cd674b_4_k_cu_26f2d4164cuda3std3__436_GLOBAL__N__49cd674b_4_k_cu_26f2d4166ignoreE - _ZN34_INTERNAL_49cd674b_4_k_cu_26f2d4164cuda3std6ranges3__45__cpo5beginE)
_ZN34_INTERNAL_49cd674b_4_k_cu_26f2d4164cuda3std6ranges3__45__cpo5beginE:
	.zero		1
	.type		_ZN34_INTERNAL_49cd674b_4_k_cu_26f2d4164cuda3std3__436_GLOBAL__N__49cd674b_4_k_cu_26f2d4166ignoreE,@object
	.size		_ZN34_INTERNAL_49cd674b_4_k_cu_26f2d4164cuda3std3__436_GLOBAL__N__49cd674b_4_k_cu_26f2d4166ignoreE,(_ZN34_INTERNAL_49cd674b_4_k_cu_26f2d4164cuda3std6ranges3__45__cpo4dataE - _ZN34_INTERNAL_49cd674b_4_k_cu_26f2d4164cuda3std3__436_GLOBAL__N__49cd674b_4_k_cu_26f2d4166ignoreE)
_ZN34_INTERNAL_49cd674b_4_k_cu_26f2d4164cuda3std3__436_GLOBAL__N__49cd674b_4_k_cu_26f2d4166ignoreE:
	.zero		1
	.type		_ZN34_INTERNAL_49cd674b_4_k_cu_26f2d4164cuda3std6ranges3__45__cpo4dataE,@object
	.size		_ZN34_INTERNAL_49cd674b_4_k_cu_26f2d4164cuda3std6ranges3__45__cpo4dataE,(_ZN34_INTERNAL_49cd674b_4_k_cu_26f2d4166thrust24THRUST_300001_SM_1000_NS12placeholders2_7E - _ZN34_INTERNAL_49cd674b_4_k_cu_26f2d4164cuda3std6ranges3__45__cpo4dataE)
_ZN34_INTERNAL_49cd674b_4_k_cu_26f2d4164cuda3std6ranges3__45__cpo4dataE:
	.zero		1
	.type		_ZN34_INTERNAL_49cd674b_4_k_cu_26f2d4166thrust24THRUST_300001_SM_1000_NS12placeholders2_7E,@object
	.size		_ZN34_INTERNAL_49cd674b_4_k_cu_26f2d4166thrust24THRUST_300001_SM_1000_NS12placeholders2_7E,(_ZN34_INTERNAL_49cd674b_4_k_cu_26f2d4164cuda3std3__45__cpo6rbeginE - _ZN34_INTERNAL_49cd674b_4_k_cu_26f2d4166thrust24THRUST_300001_SM_1000_NS12placeholders2_7E)
_ZN34_INTERNAL_49cd674b_4_k_cu_26f2d4166thrust24THRUST_300001_SM_1000_NS12placeholders2_7E:
	.zero		1
	.type		_ZN34_INTERNAL_49cd674b_4_k_cu_26f2d4164cuda3std3__45__cpo6rbeginE,@object
	.size		_ZN34_INTERNAL_49cd674b_4_k_cu_26f2d4164cuda3std3__45__cpo6rbeginE,(_ZN34_INTERNAL_49cd674b_4_k_cu_26f2d4164cuda3std6ranges3__45__cpo7advanceE - _ZN34_INTERNAL_49cd674b_4_k_cu_26f2d4164cuda3std3__45__cpo6rbeginE)
_ZN34_INTERNAL_49cd674b_4_k_cu_26f2d4164cuda3std3__45__cpo6rbeginE:
	.zero		1
	.type		_ZN34_INTERNAL_49cd674b_4_k_cu_26f2d4164cuda3std6ranges3__45__cpo7advanceE,@object
	.size		_ZN34_INTERNAL_49cd674b_4_k_cu_26f2d4164cuda3std6ranges3__45__cpo7advanceE,(_ZN34_INTERNAL_49cd674b_4_k_cu_26f2d4164cuda3std3__47nulloptE - _ZN34_INTERNAL_49cd674b_4_k_cu_26f2d4164cuda3std6ranges3__45__cpo7advanceE)
_ZN34_INTERNAL_49cd674b_4_k_cu_26f2d4164cuda3std6ranges3__45__cpo7advanceE:
	.zero		1
	.type		_ZN34_INTERNAL_49cd674b_4_k_cu_26f2d4164cuda3std3__47nulloptE,@object
	.size		_ZN34_INTERNAL_49cd674b_4_k_cu_26f2d4164cuda3std3__47nulloptE,(_ZN34_INTERNAL_49cd674b_4_k_cu_26f2d4164cuda3std6ranges3__45__cpo8distanceE - _ZN34_INTERNAL_49cd674b_4_k_cu_26f2d4164cuda3std3__47nulloptE)
_ZN34_INTERNAL_49cd674b_4_k_cu_26f2d4164cuda3std3__47nulloptE:
	.zero		1
	.type		_ZN34_INTERNAL_49cd674b_4_k_cu_26f2d4164cuda3std6ranges3__45__cpo8distanceE,@object
	.size		_ZN34_INTERNAL_49cd674b_4_k_cu_26f2d4164cuda3std6ranges3__45__cpo8distanceE,(_ZN34_INTERNAL_49cd674b_4_k_cu_26f2d4166thrust24THRUST_300001_SM_1000_NS12placeholders2_6E - _ZN34_INTERNAL_49cd674b_4_k_cu_26f2d4164cuda3std6ranges3__45__cpo8distanceE)
_ZN34_INTERNAL_49cd674b_4_k_cu_26f2d4164cuda3std6ranges3__45__cpo8distanceE:
	.zero		1
	.type		_ZN34_INTERNAL_49cd674b_4_k_cu_26f2d4166thrust24THRUST_300001_SM_1000_NS12placeholders2_6E,@object
	.size		_ZN34_INTERNAL_49cd674b_4_k_cu_26f2d4166thrust24THRUST_300001_SM_1000_NS12placeholders2_6E,(_ZN34_INTERNAL_49cd674b_4_k_cu_26f2d4164cuda3std3__45__cpo4cendE - _ZN34_INTERNAL_49cd674b_4_k_cu_26f2d4166thrust24THRUST_300001_SM_1000_NS12placeholders2_6E)
_ZN34_INTERNAL_49cd674b_4_k_cu_26f2d4166thrust24THRUST_300001_SM_1000_NS12placeholders2_6E:
	.zero		1
	.type		_ZN34_INTERNAL_49cd674b_4_k_cu_26f2d4164cuda3std3__45__cpo4cendE,@object
	.size		_ZN34_INTERNAL_49cd674b_4_k_cu_26f2d4164cuda3std3__45__cpo4cendE,(_ZN34_INTERNAL_49cd674b_4_k_cu_26f2d4164cuda3std6ranges3__45__cpo4cendE - _ZN34_INTERNAL_49cd674b_4_k_cu_26f2d4164cuda3std3__45__cpo4cendE)
_ZN34_INTERNAL_49cd674b_4_k_cu_26f2d4164cuda3std3__45__cpo4cendE:
	.zero		1
	.type		_ZN34_INTERNAL_49cd674b_4_k_cu_26f2d4164cuda3std6ranges3__45__cpo4cendE,@object
	.size		_ZN34_INTERNAL_49cd674b_4_k_cu_26f2d4164cuda3std6ranges3__45__cpo4cendE,(_ZN34_INTERNAL_49cd674b_4_k_cu_26f2d4164cuda3std3__420unreachable_sentinelE - _ZN34_INTERNAL_49cd674b_4_k_cu_26f2d4164cuda3std6ranges3__45__cpo4cendE)
_ZN34_INTERNAL_49cd674b_4_k_cu_26f2d4164cuda3std6ranges3__45__cpo4cendE:
	.zero		1
	.type		_ZN34_INTERNAL_49cd674b_4_k_cu_26f2d4164cuda3std3__420unreachable_sentinelE,@object
	.size		_ZN34_INTERNAL_49cd674b_4_k_cu_26f2d4164cuda3std3__420unreachable_sentinelE,(_ZN34_INTERNAL_49cd674b_4_k_cu_26f2d4164cuda3std6ranges3__45__cpo5ssizeE - _ZN34_INTERNAL_49cd674b_4_k_cu_26f2d4164cuda3std3__420unreachable_sentinelE)
_ZN34_INTERNAL_49cd674b_4_k_cu_26f2d4164cuda3std3__420unreachable_sentinelE:
	.zero		1
	.type		_ZN34_INTERNAL_49cd674b_4_k_cu_26f2d4164cuda3std6ranges3__45__cpo5ssizeE,@object
	.size		_ZN34_INTERNAL_49cd674b_4_k_cu_26f2d4164cuda3std6ranges3__45__cpo5ssizeE,(_ZN34_INTERNAL_49cd674b_4_k_cu_26f2d4166thrust24THRUST_300001_SM_1000_NS12placeholders3_10E - _ZN34_INTERNAL_49cd674b_4_k_cu_26f2d4164cuda3std6ranges3__45__cpo5ssizeE)
_ZN34_INTERNAL_49cd674b_4_k_cu_26f2d4164cuda3std6ranges3__45__cpo5ssizeE:
	.zero		1
	.type		_ZN34_INTERNAL_49cd674b_4_k_cu_26f2d4166thrust24THRUST_300001_SM_1000_NS12placeholders3_10E,@object
	.size		_ZN34_INTERNAL_49cd674b_4_k_cu_26f2d4166thrust24THRUST_300001_SM_1000_NS12placeholders3_10E,(_ZN34_INTERNAL_49cd674b_4_k_cu_26f2d4164cuda3std3__45__cpo5crendE - _ZN34_INTERNAL_49cd674b_4_k_cu_26f2d4166thrust24THRUST_300001_SM_1000_NS12placeholders3_10E)
_ZN34_INTERNAL_49cd674b_4_k_cu_26f2d4166thrust24THRUST_300001_SM_1000_NS12placeholders3_10E:
	.zero		1
	.type		_ZN34_INTERNAL_49cd674b_4_k_cu_26f2d4164cuda3std3__45__cpo5crendE,@object
	.size		_ZN34_INTERNAL_49cd674b_4_k_cu_26f2d4164cuda3std3__45__cpo5crendE,(_ZN34_INTERNAL_49cd674b_4_k_cu_26f2d4164cuda3std6ranges3__45__cpo4prevE - _ZN34_INTERNAL_49cd674b_4_k_cu_26f2d4164cuda3std3__45__cpo5crendE)
_ZN34_INTERNAL_49cd674b_4_k_cu_26f2d4164cuda3std3__45__cpo5crendE:
	.zero		1
	.type		_ZN34_INTERNAL_49cd674b_4_k_cu_26f2d4164cuda3std6ranges3__45__cpo4prevE,@object
	.size		_ZN34_INTERNAL_49cd674b_4_k_cu_26f2d4164cuda3std6ranges3__45__cpo4prevE,(_ZN34_INTERNAL_49cd674b_4_k_cu_26f2d4164cuda3std6ranges3__45__cpo9iter_moveE - _ZN34_INTERNAL_49cd674b_4_k_cu_26f2d4164cuda3std6ranges3__45__cpo4prevE)
_ZN34_INTERNAL_49cd674b_4_k_cu_26f2d4164cuda3std6ranges3__45__cpo4prevE:
	.zero		1
	.type		_ZN34_INTERNAL_49cd674b_4_k_cu_26f2d4164cuda3std6ranges3__45__cpo9iter_moveE,@object
	.size		_ZN34_INTERNAL_49cd674b_4_k_cu_26f2d4164cuda3std6ranges3__45__cpo9iter_moveE,(_ZN34_INTERNAL_49cd674b_4_k_cu_26f2d4166thrust24THRUST_300001_SM_1000_NS12placeholders2_2E - _ZN34_INTERNAL_49cd674b_4_k_cu_26f2d4164cuda3std6ranges3__45__cpo9iter_moveE)
_ZN34_INTERNAL_49cd674b_4_k_cu_26f2d4164cuda3std6ranges3__45__cpo9iter_moveE:
	.zero		1
	.type		_ZN34_INTERNAL_49cd674b_4_k_cu_26f2d4166thrust24THRUST_300001_SM_1000_NS12placeholders2_2E,@object
	.size		_ZN34_INTERNAL_49cd674b_4_k_cu_26f2d4166thrust24THRUST_300001_SM_1000_NS12placeholders2_2E,(_ZN34_INTERNAL_49cd674b_4_k_cu_26f2d4166thrust24THRUST_300001_SM_1000_NS12placeholders2_4E - _ZN34_INTERNAL_49cd674b_4_k_cu_26f2d4166thrust24THRUST_300001_SM_1000_NS12placeholders2_2E)
_ZN34_INTERNAL_49cd674b_4_k_cu_26f2d4166thrust24THRUST_300001_SM_1000_NS12placeholders2_2E:
	.zero		1
	.type		_ZN34_INTERNAL_49cd674b_4_k_cu_26f2d4166thrust24THRUST_300001_SM_1000_NS12placeholders2_4E,@object
	.size		_ZN34_INTERNAL_49cd674b_4_k_cu_26f2d4166thrust24THRUST_300001_SM_1000_NS12placeholders2_4E,(_ZN34_INTERNAL_49cd674b_4_k_cu_26f2d4164cuda3std3__45__cpo3endE - _ZN34_INTERNAL_49cd674b_4_k_cu_26f2d4166thrust24THRUST_300001_SM_1000_NS12placeholders2_4E)
_ZN34_INTERNAL_49cd674b_4_k_cu_26f2d4166thrust24THRUST_300001_SM_1000_NS12placeholders2_4E:
	.zero		1
	.type		_ZN34_INTERNAL_49cd674b_4_k_cu_26f2d4164cuda3std3__45__cpo3endE,@object
	.size		_ZN34_INTERNAL_49cd674b_4_k_cu_26f2d4164cuda3std3__45__cpo3endE,(_ZN34_INTERNAL_49cd674b_4_k_cu_26f2d4164cuda3std6ranges3__45__cpo3endE - _ZN34_INTERNAL_49cd674b_4_k_cu_26f2d4164cuda3std3__45__cpo3endE)
_ZN34_INTERNAL_49cd674b_4_k_cu_26f2d4164cuda3std3__45__cpo3endE:
	.zero		1
	.type		_ZN34_INTERNAL_49cd674b_4_k_cu_26f2d4164cuda3std6ranges3__45__cpo3endE,@object
	.size		_ZN34_INTERNAL_49cd674b_4_k_cu_26f2d4164cuda3std6ranges3__45__cpo3endE,(_ZN34_INTERNAL_49cd674b_4_k_cu_26f2d4164cuda3std3__419piecewise_constructE - _ZN34_INTERNAL_49cd674b_4_k_cu_26f2d4164cuda3std6ranges3__45__cpo3endE)
_ZN34_INTERNAL_49cd674b_4_k_cu_26f2d4164cuda3std6ranges3__45__cpo3endE:
	.zero		1
	.type		_ZN34_INTERNAL_49cd674b_4_k_cu_26f2d4164cuda3std3__419piecewise_constructE,@object
	.size		_ZN34_INTERNAL_49cd674b_4_k_cu_26f2d4164cuda3std3__419piecewise_constructE,(_ZN34_INTERNAL_49cd674b_4_k_cu_26f2d4164cuda3std6ranges3__45__cpo5cdataE - _ZN34_INTERNAL_49cd674b_4_k_cu_26f2d4164cuda3std3__419piecewise_constructE)
_ZN34_INTERNAL_49cd674b_4_k_cu_26f2d4164cuda3std3__419piecewise_constructE:
	.zero		1
	.type		_ZN34_INTERNAL_49cd674b_4_k_cu_26f2d4164cuda3std6ranges3__45__cpo5cdataE,@object
	.size		_ZN34_INTERNAL_49cd674b_4_k_cu_26f2d4164cuda3std6ranges3__45__cpo5cdataE,(_ZN34_INTERNAL_49cd674b_4_k_cu_26f2d4166thrust24THRUST_300001_SM_1000_NS12placeholders2_8E - _ZN34_INTERNAL_49cd674b_4_k_cu_26f2d4164cuda3std6ranges3__45__cpo5cdataE)
_ZN34_INTERNAL_49cd674b_4_k_cu_26f2d4164cuda3std6ranges3__45__cpo5cdataE:
	.zero		1
	.type		_ZN34_INTERNAL_49cd674b_4_k_cu_26f2d4166thrust24THRUST_300001_SM_1000_NS12placeholders2_8E,@object
	.size		_ZN34_INTERNAL_49cd674b_4_k_cu_26f2d4166thrust24THRUST_300001_SM_1000_NS12placeholders2_8E,(_ZN34_INTERNAL_49cd674b_4_k_cu_26f2d4164cuda3std3__45__cpo4rendE - _ZN34_INTERNAL_49cd674b_4_k_cu_26f2d4166thrust24THRUST_300001_SM_1000_NS12placeholders2_8E)
_ZN34_INTERNAL_49cd674b_4_k_cu_26f2d4166thrust24THRUST_300001_SM_1000_NS12placeholders2_8E:
	.zero		1
	.type		_ZN34_INTERNAL_49cd674b_4_k_cu_26f2d4164cuda3std3__45__cpo4rendE,@object
	.size		_ZN34_INTERNAL_49cd674b_4_k_cu_26f2d4164cuda3std3__45__cpo4rendE,(_ZN34_INTERNAL_49cd674b_4_k_cu_26f2d4164cuda3std6ranges3__45__cpo9iter_swapE - _ZN34_INTERNAL_49cd674b_4_k_cu_26f2d4164cuda3std3__45__cpo4rendE)
_ZN34_INTERNAL_49cd674b_4_k_cu_26f2d4164cuda3std3__45__cpo4rendE:
	.zero		1
	.type		_ZN34_INTERNAL_49cd674b_4_k_cu_26f2d4164cuda3std6ranges3__45__cpo9iter_swapE,@object
	.size		_ZN34_INTERNAL_49cd674b_4_k_cu_26f2d4164cuda3std6ranges3__45__cpo9iter_swapE,(_ZN34_INTERNAL_49cd674b_4_k_cu_26f2d4164cuda3std3__48unexpectE - _ZN34_INTERNAL_49cd674b_4_k_cu_26f2d4164cuda3std6ranges3__45__cpo9iter_swapE)
_ZN34_INTERNAL_49cd674b_4_k_cu_26f2d4164cuda3std6ranges3__45__cpo9iter_swapE:
	.zero		1
	.type		_ZN34_INTERNAL_49cd674b_4_k_cu_26f2d4164cuda3std3__48unexpectE,@object
	.size		_ZN34_INTERNAL_49cd674b_4_k_cu_26f2d4164cuda3std3__48unexpectE,(_ZN34_INTERNAL_49cd674b_4_k_cu_26f2d4166thrust24THRUST_300001_SM_1000_NS6system6detail10sequential3seqE - _ZN34_INTERNAL_49cd674b_4_k_cu_26f2d4164cuda3std3__48unexpectE)
_ZN34_INTERNAL_49cd674b_4_k_cu_26f2d4164cuda3std3__48unexpectE:
	.zero		1
	.type		_ZN34_INTERNAL_49cd674b_4_k_cu_26f2d4166thrust24THRUST_300001_SM_1000_NS6system6detail10sequential3seqE,@object
	.size		_ZN34_INTERNAL_49cd674b_4_k_cu_26f2d4166thrust24THRUST_300001_SM_1000_NS6system6detail10sequential3seqE,(.L_29 - _ZN34_INTERNAL_49cd674b_4_k_cu_26f2d4166thrust24THRUST_300001_SM_1000_NS6system6detail10sequential3seqE)
_ZN34_INTERNAL_49cd674b_4_k_cu_26f2d4166thrust24THRUST_300001_SM_1000_NS6system6detail10sequential3seqE:
	.zero		1
.L_29:


//--------------------- .nv.constant0._ZN3cub18CUB_300001_SM_10006detail4scan16DeviceScanKernelINS2_10policy_hubIjjjjN4cuda3std3__44plusIvEEE10Policy1000EPjSC_NS0_13ScanTileStateIjLb1EEES9_NS1_10InputValueIjSC_EEjjLb0EjEEvT0_T1_T2_iT3_T4_T5_ --------------------------
	.section	.nv.constant0._ZN3cub18CUB_300001_SM_10006detail4scan16DeviceScanKernelINS2_10policy_hubIjjjjN4cuda3std3__44plusIvEEE10Policy1000EPjSC_NS0_13ScanTileStateIjLb1EEES9_NS1_10InputValueIjSC_EEjjLb0EjEEvT0_T1_T2_iT3_T4_T5_,"a",@progbits
	.sectionflags	@""
	.align	4
.nv.constant0._ZN3cub18CUB_300001_SM_10006detail4scan16DeviceScanKernelINS2_10policy_hubIjjjjN4cuda3std3__44plusIvEEE10Policy1000EPjSC_NS0_13ScanTileStateIjLb1EEES9_NS1_10InputValueIjSC_EEjjLb0EjEEvT0_T1_T2_iT3_T4_T5_:
	.zero		948


//--------------------- .nv.constant0._ZN3cub18CUB_300001_SM_10006detail4scan20DeviceScanInitKernelINS0_13ScanTileStateIjLb1EEEEEvT_i --------------------------
	.section	.nv.constant0._ZN3cub18CUB_300001_SM_10006detail4scan20DeviceScanInitKernelINS0_13ScanTileStateIjLb1EEEEEvT_i,"a",@progbits
	.sectionflags	@""
	.align	4
.nv.constant0._ZN3cub18CUB_300001_SM_10006detail4scan20DeviceScanInitKernelINS0_13ScanTileStateIjLb1EEEEEvT_i:
	.zero		908


//--------------------- .nv.constant0._ZN3cub18CUB_300001_SM_10006detail11EmptyKernelIvEEvv --------------------------
	.section	.nv.constant0._ZN3cub18CUB_300001_SM_10006detail11EmptyKernelIvEEvv,"a",@progbits
	.sectionflags	@""
	.align	4
.nv.constant0._ZN3cub18CUB_300001_SM_10006detail11EmptyKernelIvEEvv:
	.zero		896


//--------------------- SYMBOLS --------------------------

	.type		.nv.reservedSmem.offset0,@object
	.size		.nv.reservedSmem.offset0,0x4
	.type		.nv.reservedSmem.cap,@object
	.size		.nv.reservedSmem.cap,0x4
